// auto-generated by cutlass_sweep.gemm — config: {"arch": "sm_90", "cluster_m": 1, "cluster_n": 1, "dtype": "fp32", "dtype_b": "fp32", "layout": "tn", "stages": 0, "tile_k": 32, "tile_m": 256, "tile_n": 64}
#include "cutlass/cutlass.h"
#include "cutlass/gemm/collective/collective_builder.hpp"
#include "cutlass/gemm/device/gemm_universal_adapter.h"
#include "cutlass/gemm/kernel/gemm_universal.hpp"
#include "cutlass/epilogue/collective/collective_builder.hpp"

using ElemA = float;
using ElemB = float;
using ElemCD = float;
using Acc  = float;
using TileShape    = cute::Shape<cute::_256, cute::_64, cute::_32>;
using ClusterShape = cute::Shape<cute::_1, cute::_1, cute::_1>;

using CollectiveEpilogue = typename cutlass::epilogue::collective::CollectiveBuilder<
    cutlass::arch::Sm90, cutlass::arch::OpClassTensorOp,
    TileShape, ClusterShape,
    cutlass::epilogue::collective::EpilogueTileAuto,
    Acc, Acc,
    ElemCD, cutlass::layout::RowMajor, 128 / cutlass::sizeof_bits<ElemCD>::value,
    ElemCD, cutlass::layout::RowMajor, 128 / cutlass::sizeof_bits<ElemCD>::value,
    cutlass::epilogue::collective::EpilogueScheduleAuto
  >::CollectiveOp;

using CollectiveMainloop = typename cutlass::gemm::collective::CollectiveBuilder<
    cutlass::arch::Sm90, cutlass::arch::OpClassTensorOp,
    ElemA, cutlass::layout::ColumnMajor, 128 / cutlass::sizeof_bits<ElemA>::value,
    ElemB, cutlass::layout::RowMajor, 128 / cutlass::sizeof_bits<ElemB>::value,
    Acc,
    TileShape, ClusterShape,
    cutlass::gemm::collective::StageCountAutoCarveout<static_cast<int>(sizeof(typename CollectiveEpilogue::SharedStorage))>,
    cutlass::gemm::collective::KernelScheduleAuto
  >::CollectiveOp;

using GemmKernel = cutlass::gemm::kernel::GemmUniversal<
    cute::Shape<int,int,int,int>,
    CollectiveMainloop,
    CollectiveEpilogue
>;
using Gemm = cutlass::gemm::device::GemmUniversalAdapter<GemmKernel>;

// Force the device kernel symbol into the cubin without needing a host main.
auto* _anchor = &cutlass::device_kernel<GemmKernel>;


// ===== COMPILED SASS (sm_90a) =====

	.target	sm_90a

	.elftype	@"ET_EXEC"


//--------------------- .note.nv.tkinfo           --------------------------
	.section	.note.nv.tkinfo,"",@"SHT_NOTE"
	.sectionflags	@"SHF_NOTE_NV_TKINFO"
	.tkinfo
        /*0018*/ 	.word	0x00000002
        /*0030*/ 	.string	""
        /*0030*/ 	.string	"ptxas"
        /*0030*/ 	.string	"Cuda compilation tools, release 13.0, V13.0.88"
        /*0030*/ 	.string	"Build cuda_13.0.r13.0/compiler.36424714_0"
        /*0030*/ 	.string	"-arch sm_90a -m 64 "



//--------------------- .note.nv.cuinfo           --------------------------
	.section	.note.nv.cuinfo,"",@"SHT_NOTE"
	.sectionflags	@"SHF_NOTE_NV_CUINFO"
        /*0018*/ 	.short	0x0002
        /*001a*/ 	.short	0x005a
        /*001c*/ 	.short	0x0082
	.zero		2


//--------------------- .nv.info                  --------------------------
	.section	.nv.info,"",@"SHT_CUDA_INFO"
	.align	4


	//----- nvinfo : EIATTR_REGCOUNT
	.align		4
        /*0000*/ 	.byte	0x04, 0x2f
        /*0002*/ 	.short	(.L_17 - .L_16)
	.align		4
.L_16:
        /*0004*/ 	.word	index@(_ZN7cutlass13device_kernelINS_4gemm6kernel13GemmUniversalIN4cute5tupleIJiiiiEEENS1_10collective13CollectiveMmaINS1_39MainloopSm90TmaGmmaRmemAWarpSpecializedILi5ENS5_IJNS4_1CILi1EEESB_SB_EEENS1_35KernelTmaWarpSpecializedCooperativeEEENS5_IJNSA_ILi256EEENSA_ILi64EEENSA_ILi32EEEEEEfNS5_IJSB_llEEEfSJ_NS4_8TiledMMAINS4_8MMA_AtomIJNS4_4SM904GMMA29MMA_64x64x8_F32TF32TF32_RS_TNILNSN_7ScaleInE1ELSP_1EEEEEENS4_6LayoutINS5_IJNSA_ILi2EEESB_SB_EEENS5_IJSB_NSA_ILi0EEESV_EEEEENS5_IJNS4_10UnderscoreESY_SY_EEEEENS4_13SM90_TMA_LOADENS4_14ComposedLayoutINS4_7SwizzleILi1ELi4ELi3EEENS4_18smem_ptr_flag_bitsILi32EEENSS_INS5_IJNSA_ILi8EEES17_EEENS5_IJSB_S17_EEEEEEENS4_9Copy_AtomIJNS4_39AutoVectorizingCopyWithAssumedAlignmentILi128EEEfEEENS4_8identityES11_S1B_vS1G_EENS_8epilogue10collective6detail29Sm90TmaWarpSpecializedAdapterINS1J_15DefaultEpilogueIfNS5_IJlSB_lEEES1N_NS1I_6thread17LinearCombinationIfLi1EffLNS1O_9ScaleType4KindE0ELNS_15FloatRoundStyleE2EfEENS1_15EpilogueDefaultEEEEEvvEEEEvNT_6ParamsE)
        /*0008*/ 	.word	0x000000a8


	//----- nvinfo : EIATTR_FRAME_SIZE
	.align		4
.L_17:
        /*000c*/ 	.byte	0x04, 0x11
        /*000e*/ 	.short	(.L_19 - .L_18)
	.align		4
.L_18:
        /*0010*/ 	.word	index@(_ZN7cutlass13device_kernelINS_4gemm6kernel13GemmUniversalIN4cute5tupleIJiiiiEEENS1_10collective13CollectiveMmaINS1_39MainloopSm90TmaGmmaRmemAWarpSpecializedILi5ENS5_IJNS4_1CILi1EEESB_SB_EEENS1_35KernelTmaWarpSpecializedCooperativeEEENS5_IJNSA_ILi256EEENSA_ILi64EEENSA_ILi32EEEEEEfNS5_IJSB_llEEEfSJ_NS4_8TiledMMAINS4_8MMA_AtomIJNS4_4SM904GMMA29MMA_64x64x8_F32TF32TF32_RS_TNILNSN_7ScaleInE1ELSP_1EEEEEENS4_6LayoutINS5_IJNSA_ILi2EEESB_SB_EEENS5_IJSB_NSA_ILi0EEESV_EEEEENS5_IJNS4_10UnderscoreESY_SY_EEEEENS4_13SM90_TMA_LOADENS4_14ComposedLayoutINS4_7SwizzleILi1ELi4ELi3EEENS4_18smem_ptr_flag_bitsILi32EEENSS_INS5_IJNSA_ILi8EEES17_EEENS5_IJSB_S17_EEEEEEENS4_9Copy_AtomIJNS4_39AutoVectorizingCopyWithAssumedAlignmentILi128EEEfEEENS4_8identityES11_S1B_vS1G_EENS_8epilogue10collective6detail29Sm90TmaWarpSpecializedAdapterINS1J_15DefaultEpilogueIfNS5_IJlSB_lEEES1N_NS1I_6thread17LinearCombinationIfLi1EffLNS1O_9ScaleType4KindE0ELNS_15FloatRoundStyleE2EfEENS1_15EpilogueDefaultEEEEEvvEEEEvNT_6ParamsE)
        /*0014*/ 	.word	0x00000070


	//----- nvinfo : EIATTR_MIN_STACK_SIZE
	.align		4
.L_19:
        /*0018*/ 	.byte	0x04, 0x12
        /*001a*/ 	.short	(.L_21 - .L_20)
	.align		4
.L_20:
        /*001c*/ 	.word	index@(_ZN7cutlass13device_kernelINS_4gemm6kernel13GemmUniversalIN4cute5tupleIJiiiiEEENS1_10collective13CollectiveMmaINS1_39MainloopSm90TmaGmmaRmemAWarpSpecializedILi5ENS5_IJNS4_1CILi1EEESB_SB_EEENS1_35KernelTmaWarpSpecializedCooperativeEEENS5_IJNSA_ILi256EEENSA_ILi64EEENSA_ILi32EEEEEEfNS5_IJSB_llEEEfSJ_NS4_8TiledMMAINS4_8MMA_AtomIJNS4_4SM904GMMA29MMA_64x64x8_F32TF32TF32_RS_TNILNSN_7ScaleInE1ELSP_1EEEEEENS4_6LayoutINS5_IJNSA_ILi2EEESB_SB_EEENS5_IJSB_NSA_ILi0EEESV_EEEEENS5_IJNS4_10UnderscoreESY_SY_EEEEENS4_13SM90_TMA_LOADENS4_14ComposedLayoutINS4_7SwizzleILi1ELi4ELi3EEENS4_18smem_ptr_flag_bitsILi32EEENSS_INS5_IJNSA_ILi8EEES17_EEENS5_IJSB_S17_EEEEEEENS4_9Copy_AtomIJNS4_39AutoVectorizingCopyWithAssumedAlignmentILi128EEEfEEENS4_8identityES11_S1B_vS1G_EENS_8epilogue10collective6detail29Sm90TmaWarpSpecializedAdapterINS1J_15DefaultEpilogueIfNS5_IJlSB_lEEES1N_NS1I_6thread17LinearCombinationIfLi1EffLNS1O_9ScaleType4KindE0ELNS_15FloatRoundStyleE2EfEENS1_15EpilogueDefaultEEEEEvvEEEEvNT_6ParamsE)
        /*0020*/ 	.word	0x00000070
.L_21:


//--------------------- .nv.compat                --------------------------
	.section	.nv.compat,"",@"SHT_CUDA_COMPAT_INFO"
	.align	4
        /*0000*/ 	.byte	0x02, 0x09, 0x01, 0x00, 0x02, 0x02, 0x04, 0x00, 0x02, 0x05, 0x05, 0x00, 0x03, 0x07, 0x01, 0x01
        /*0010*/ 	.byte	0x02, 0x03, 0x01, 0x00, 0x02, 0x06, 0x01, 0x00, 0x04, 0x0b, 0x08, 0x00, 0x00, 0x00, 0x00, 0x00
        /*0020*/ 	.byte	0x00, 0x00, 0x00, 0x00


//--------------------- .nv.info._ZN7cutlass13device_kernelINS_4gemm6kernel13GemmUniversalIN4cute5tupleIJiiiiEEENS1_10collective13CollectiveMmaINS1_39MainloopSm90TmaGmmaRmemAWarpSpecializedILi5ENS5_IJNS4_1CILi1EEESB_SB_EEENS1_35KernelTmaWarpSpecializedCooperativeEEENS5_IJNSA_ILi256EEENSA_ILi64EEENSA_ILi32EEEEEEfNS5_IJSB_llEEEfSJ_NS4_8TiledMMAINS4_8MMA_AtomIJNS4_4SM904GMMA29MMA_64x64x8_F32TF32TF32_RS_TNILNSN_7ScaleInE1ELSP_1EEEEEENS4_6LayoutINS5_IJNSA_ILi2EEESB_SB_EEENS5_IJSB_NSA_ILi0EEESV_EEEEENS5_IJNS4_10UnderscoreESY_SY_EEEEENS4_13SM90_TMA_LOADENS4_14ComposedLayoutINS4_7SwizzleILi1ELi4ELi3EEENS4_18smem_ptr_flag_bitsILi32EEENSS_INS5_IJNSA_ILi8EEES17_EEENS5_IJSB_S17_EEEEEEENS4_9Copy_AtomIJNS4_39AutoVectorizingCopyWithAssumedAlignmentILi128EEEfEEENS4_8identityES11_S1B_vS1G_EENS_8epilogue10collective6detail29Sm90TmaWarpSpecializedAdapterINS1J_15DefaultEpilogueIfNS5_IJlSB_lEEES1N_NS1I_6thread17LinearCombinationIfLi1EffLNS1O_9ScaleType4KindE0ELNS_15FloatRoundStyleE2EfEENS1_15EpilogueDefaultEEEEEvvEEEEvNT_6ParamsE --------------------------
	.section	.nv.info._ZN7cutlass13device_kernelINS_4gemm6kernel13GemmUniversalIN4cute5tupleIJiiiiEEENS1_10collective13CollectiveMmaINS1_39MainloopSm90TmaGmmaRmemAWarpSpecializedILi5ENS5_IJNS4_1CILi1EEESB_SB_EEENS1_35KernelTmaWarpSpecializedCooperativeEEENS5_IJNSA_ILi256EEENSA_ILi64EEENSA_ILi32EEEEEEfNS5_IJSB_llEEEfSJ_NS4_8TiledMMAINS4_8MMA_AtomIJNS4_4SM904GMMA29MMA_64x64x8_F32TF32TF32_RS_TNILNSN_7ScaleInE1ELSP_1EEEEEENS4_6LayoutINS5_IJNSA_ILi2EEESB_SB_EEENS5_IJSB_NSA_ILi0EEESV_EEEEENS5_IJNS4_10UnderscoreESY_SY_EEEEENS4_13SM90_TMA_LOADENS4_14ComposedLayoutINS4_7SwizzleILi1ELi4ELi3EEENS4_18smem_ptr_flag_bitsILi32EEENSS_INS5_IJNSA_ILi8EEES17_EEENS5_IJSB_S17_EEEEEEENS4_9Copy_AtomIJNS4_39AutoVectorizingCopyWithAssumedAlignmentILi128EEEfEEENS4_8identityES11_S1B_vS1G_EENS_8epilogue10collective6detail29Sm90TmaWarpSpecializedAdapterINS1J_15DefaultEpilogueIfNS5_IJlSB_lEEES1N_NS1I_6thread17LinearCombinationIfLi1EffLNS1O_9ScaleType4KindE0ELNS_15FloatRoundStyleE2EfEENS1_15EpilogueDefaultEEEEEvvEEEEvNT_6ParamsE,"",@"SHT_CUDA_INFO"
	.sectionflags	@""
	.align	4


	//----- nvinfo : EIATTR_CUDA_API_VERSION
	.align		4
        /*0000*/ 	.byte	0x04, 0x37
        /*0002*/ 	.short	(.L_23 - .L_22)
.L_22:
        /*0004*/ 	.word	0x00000082


	//----- nvinfo : EIATTR_KPARAM_INFO
	.align		4
.L_23:
        /*0008*/ 	.byte	0x04, 0x17
        /*000a*/ 	.short	(.L_25 - .L_24)
.L_24:
        /*000c*/ 	.word	0x00000000
        /*0010*/ 	.short	0x0000
        /*0012*/ 	.short	0x0070
        /*0014*/ 	.byte	0x00, 0xf0, 0x01, 0x10


	//----- nvinfo : EIATTR_SPARSE_MMA_MASK
	.align		4
.L_25:
        /*0018*/ 	.byte	0x03, 0x50
        /*001a*/ 	.short	0x0000


	//----- nvinfo : EIATTR_MAXREG_COUNT
	.align		4
        /*001c*/ 	.byte	0x03, 0x1b
        /*001e*/ 	.short	0x00a8


	//----- nvinfo : EIATTR_NUM_BARRIERS
	.align		4
        /*0020*/ 	.byte	0x02, 0x4c
        /*0022*/ 	.byte	0x03
	.zero		1


	//----- nvinfo : EIATTR_EXTERNS
	.align		4
        /*0024*/ 	.byte	0x04, 0x0f
        /*0026*/ 	.short	(.L_27 - .L_26)


	//   ....[0]....
	.align		4
.L_26:
        /*0028*/ 	.word	index@(__assertfail)


	//----- nvinfo : EIATTR_ANNOTATIONS
	.align		4
.L_27:
        /*002c*/ 	.byte	0x04, 0x55
        /*002e*/ 	.short	(.L_29 - .L_28)


	//   ....[0]....
.L_28:
        /*0030*/ 	.word	0x00000001
        /*0034*/ 	.byte	0xf0, 0x02, 0x00, 0x00, 0x01, 0x00, 0x00, 0x00, 0x80, 0x05, 0x00, 0x00, 0x01, 0x00, 0x00, 0x00
        /* <DEDUP_REMOVED lines=44> */
        /*0304*/ 	.byte	0x50, 0xa7, 0x00, 0x00


	//----- nvinfo : EIATTR_MERCURY_ISA_VERSION
	.align		4
.L_29:
        /*0308*/ 	.byte	0x03, 0x5f
        /*030a*/ 	.short	0x0101


	//----- nvinfo : EIATTR_INT_WARP_WIDE_INSTR_OFFSETS
	.align		4
        /*030c*/ 	.byte	0x04, 0x31
        /*030e*/ 	.short	(.L_31 - .L_30)


	//   ....[0]....
.L_30:
        /*0310*/ 	.word	0x00000430


	//   ....[1]....
        /*0314*/ 	.word	0x00000440


	//   ....[2]....
        /*0318*/ 	.word	0x000004d0


	//----- nvinfo : EIATTR_COOP_GROUP_MASK_REGIDS
	.align		4
.L_31:
        /*031c*/ 	.byte	0x04, 0x29
        /*031e*/ 	.short	(.L_33 - .L_32)


	//   ....[0]....
.L_32:
        /*0320*/ 	.word	0xffffffff


	//   ....[1]....
        /*0324*/ 	.word	0xffffffff


	//   ....[2]....
        /*0328*/ 	.word	0xffffffff


	//   ....[3]....
        /*032c*/ 	.word	0xffffffff


	//   ....[4]....
        /*0330*/ 	.word	0xffffffff


	//   ....[5]....
        /*0334*/ 	.word	0xffffffff


	//   ....[6]....
        /*0338*/ 	.word	0xffffffff


	//   ....[7]....
        /*033c*/ 	.word	0xffffffff


	//   ....[8]....
        /*0340*/ 	.word	0xffffffff


	//   ....[9]....
        /*0344*/ 	.word	0xffffffff


	//   ....[10]....
        /*0348*/ 	.word	0xffffffff


	//   ....[11]....
        /*034c*/ 	.word	0x0500000f


	//   ....[12]....
        /*0350*/ 	.word	0x0500000f


	//   ....[13]....
        /*0354*/ 	.word	0x0500000f


	//   ....[14]....
        /*0358*/ 	.word	0x0500000f


	//   ....[15]....
        /*035c*/ 	.word	0x0500000f


	//----- nvinfo : EIATTR_COOP_GROUP_INSTR_OFFSETS
	.align		4
.L_33:
        /*0360*/ 	.byte	0x04, 0x28
        /*0362*/ 	.short	(.L_35 - .L_34)


	//   ....[0]....
.L_34:
        /*0364*/ 	.word	0x00000070


	//   ....[1]....
        /*0368*/ 	.word	0x00000080


	//   ....[2]....
        /*036c*/ 	.word	0x00000140


	//   ....[3]....
        /*0370*/ 	.word	0x00000330


	//   ....[4]....
        /*0374*/ 	.word	0x00001040


	//   ....[5]....
        /*0378*/ 	.word	0x00001af0


	//   ....[6]....
        /*037c*/ 	.word	0x00001bf0


	//   ....[7]....
        /*0380*/ 	.word	0x00002410


	//   ....[8]....
        /*0384*/ 	.word	0x000024a0


	//   ....[9]....
        /*0388*/ 	.word	0x00002dd0


	//   ....[10]....
        /*038c*/ 	.word	0x00002ed0


	//   ....[11]....
        /*0390*/ 	.word	0x0000aaa0


	//   ....[12]....
        /*0394*/ 	.word	0x0000abd0


	//   ....[13]....
        /*0398*/ 	.word	0x0000aca0


	//   ....[14]....
        /*039c*/ 	.word	0x0000ae20


	//   ....[15]....
        /*03a0*/ 	.word	0x0000aef0


	//----- nvinfo : EIATTR_REG_RECONFIG
	.align		4
.L_35:
        /*03a4*/ 	.byte	0x01, 0x54
	.zero		2


	//----- nvinfo : EIATTR_SYSCALL_OFFSETS
	.align		4
        /*03a8*/ 	.byte	0x04, 0x46
        /*03aa*/ 	.short	(.L_37 - .L_36)


	//   ....[0]....
.L_36:
        /*03ac*/ 	.word	0x00001180


	//   ....[1]....
        /*03b0*/ 	.word	0x000012b0


	//   ....[2]....
        /*03b4*/ 	.word	0x000013a0


	//   ....[3]....
        /*03b8*/ 	.word	0x000088e0


	//   ....[4]....
        /*03bc*/ 	.word	0x00008a10


	//----- nvinfo : EIATTR_MBARRIER_INSTR_OFFSETS
	.align		4
.L_37:
        /*03c0*/ 	.byte	0x04, 0x39
        /*03c2*/ 	.short	(.L_39 - .L_38)


	//   ....[0]....
.L_38:
        /*03c4*/ 	.word	0x00000240
        /*03c8*/ 	.word	0x000000ff
        /*03cc*/ 	.word	0x00000000
        /*03d0*/ 	.short	0x0100
        /*03d2*/ 	.byte	0x08
	.zero		1


	//   ....[1]....
        /*03d4*/ 	.word	0x00000250
        /*03d8*/ 	.word	0x000000ff
        /*03dc*/ 	.word	0x00000028
        /*03e0*/ 	.short	0x0100
        /*03e2*/ 	.byte	0x08
	.zero		1


	//   ....[2]....
        /*03e4*/ 	.word	0x00000260
        /*03e8*/ 	.word	0x000000ff
        /*03ec*/ 	.word	0x00000008
        /*03f0*/ 	.short	0x0100
        /*03f2*/ 	.byte	0x08
	.zero		1


	//   ....[3]....
        /*03f4*/ 	.word	0x00000270
        /*03f8*/ 	.word	0x000000ff
        /*03fc*/ 	.word	0x00000030
        /*0400*/ 	.short	0x0100
        /*0402*/ 	.byte	0x08
	.zero		1


	//   ....[4]....
        /*0404*/ 	.word	0x00000280
        /*0408*/ 	.word	0x000000ff
        /*040c*/ 	.word	0x00000010
        /*0410*/ 	.short	0x0100
        /*0412*/ 	.byte	0x08
	.zero		1


	//   ....[5]....
        /*0414*/ 	.word	0x00000290
        /*0418*/ 	.word	0x000000ff
        /*041c*/ 	.word	0x00000038
        /*0420*/ 	.short	0x0100
        /*0422*/ 	.byte	0x08
	.zero		1


	//   ....[6]....
        /*0424*/ 	.word	0x000002a0
        /*0428*/ 	.word	0x000000ff
        /*042c*/ 	.word	0x00000018
        /*0430*/ 	.short	0x0100
        /*0432*/ 	.byte	0x08
	.zero		1


	//   ....[7]....
        /*0434*/ 	.word	0x000002b0
        /*0438*/ 	.word	0x000000ff
        /*043c*/ 	.word	0x00000040
        /*0440*/ 	.short	0x0100
        /*0442*/ 	.byte	0x08
	.zero		1


	//   ....[8]....
        /*0444*/ 	.word	0x000002c0
        /*0448*/ 	.word	0x000000ff
        /*044c*/ 	.word	0x00000020
        /*0450*/ 	.short	0x0100
        /*0452*/ 	.byte	0x08
	.zero		1


	//   ....[9]....
        /*0454*/ 	.word	0x000002d0
        /*0458*/ 	.word	0x000000ff
        /*045c*/ 	.word	0x00000048
        /*0460*/ 	.short	0x0100
        /*0462*/ 	.byte	0x08
	.zero		1


	//   ....[10]....
        /*0464*/ 	.word	0x00000520
        /*0468*/ 	.word	0x000000ff
        /*046c*/ 	.word	0x00000060
        /*0470*/ 	.short	0x0100
        /*0472*/ 	.byte	0x06
	.zero		1


	//   ....[11]....
        /*0474*/ 	.word	0x00000540
        /*0478*/ 	.word	0x000000ff
        /*047c*/ 	.word	0x00000068
        /*0480*/ 	.short	0x0100
        /*0482*/ 	.byte	0x06
	.zero		1


	//   ....[12]....
        /*0484*/ 	.word	0x00001470
        /*0488*/ 	.word	0x00000003
        /*048c*/ 	.word	0x00000000
        /*0490*/ 	.short	0x010a
        /*0492*/ 	.byte	0x3f
	.zero		1


	//   ....[13]....
        /*0494*/ 	.word	0x000014b0
        /*0498*/ 	.word	0x00000003
        /*049c*/ 	.word	0x00000000
        /*04a0*/ 	.short	0x010a
        /*04a2*/ 	.byte	0x3f
	.zero		1


	//   ....[14]....
        /*04a4*/ 	.word	0x00001950
        /*04a8*/ 	.word	0x00000000
        /*04ac*/ 	.word	0x00000000
        /*04b0*/ 	.short	0x010a
        /*04b2*/ 	.byte	0x3f
	.zero		1


	//   ....[15]....
        /*04b4*/ 	.word	0x00002140
        /*04b8*/ 	.word	0x00000000
        /*04bc*/ 	.word	0x00000000
        /*04c0*/ 	.short	0x010a
        /*04c2*/ 	.byte	0x3f
	.zero		1


	//   ....[16]....
        /*04c4*/ 	.word	0x000026c0
        /*04c8*/ 	.word	0x00000004
        /*04cc*/ 	.word	0x00000000
        /*04d0*/ 	.short	0x010a
        /*04d2*/ 	.byte	0x3f
	.zero		1


	//   ....[17]....
        /*04d4*/ 	.word	0x000029f0
        /*04d8*/ 	.word	0x00000000
        /*04dc*/ 	.word	0x00000000
        /*04e0*/ 	.short	0x0101
        /*04e2*/ 	.byte	0x3f
	.zero		1


	//   ....[18]....
        /*04e4*/ 	.word	0x00002bf0
        /*04e8*/ 	.word	0x00000004
        /*04ec*/ 	.word	0x00000000
        /*04f0*/ 	.short	0x010a
        /*04f2*/ 	.byte	0x3f
	.zero		1


	//   ....[19]....
        /*04f4*/ 	.word	0x000033c0
        /*04f8*/ 	.word	0x00000072
        /*04fc*/ 	.word	0x00000000
        /*0500*/ 	.short	0x0101
        /*0502*/ 	.byte	0x3f
	.zero		1


	//   ....[20]....
        /*0504*/ 	.word	0x000036e0
        /*0508*/ 	.word	0x000000ff
        /*050c*/ 	.word	0x00000000
        /*0510*/ 	.short	0x0101
        /*0512*/ 	.byte	0x06
	.zero		1


	//   ....[21]....
        /*0514*/ 	.word	0x00008df0
        /*0518*/ 	.word	0x00000024
        /*051c*/ 	.word	0x00000028
        /*0520*/ 	.short	0x010a
        /*0522*/ 	.byte	0x3f
	.zero		1


	//   ....[22]....
        /*0524*/ 	.word	0x00009fe0
        /*0528*/ 	.word	0x00000000
        /*052c*/ 	.word	0x00000068
        /*0530*/ 	.short	0x0101
        /*0532*/ 	.byte	0x3f
	.zero		1


	//   ....[23]....
        /*0534*/ 	.word	0x0000a7e0
        /*0538*/ 	.word	0x00000007
        /*053c*/ 	.word	0x00000000
        /*0540*/ 	.short	0x010a
        /*0542*/ 	.byte	0x3f
	.zero		1


	//   ....[24]....
        /*0544*/ 	.word	0x0000a850
        /*0548*/ 	.word	0x00000008
        /*054c*/ 	.word	0x00000000
        /*0550*/ 	.short	0x010a
        /*0552*/ 	.byte	0x3f
	.zero		1


	//   ....[25]....
        /*0554*/ 	.word	0x0000a8e0
        /*0558*/ 	.word	0x00000009
        /*055c*/ 	.word	0x00000000
        /*0560*/ 	.short	0x010a
        /*0562*/ 	.byte	0x3f
	.zero		1


	//   ....[26]....
        /*0564*/ 	.word	0x0000a970
        /*0568*/ 	.word	0x00000006
        /*056c*/ 	.word	0x00000000
        /*0570*/ 	.short	0x010a
        /*0572*/ 	.byte	0x3f
	.zero		1


	//   ....[27]....
        /*0574*/ 	.word	0x0000aa00
        /*0578*/ 	.word	0x00000003
        /*057c*/ 	.word	0x00000000
        /*0580*/ 	.short	0x010a
        /*0582*/ 	.byte	0x3f
	.zero		1


	//   ....[28]....
        /*0584*/ 	.word	0x0000aad0
        /*0588*/ 	.word	0x00000003
        /*058c*/ 	.word	0x00000000
        /*0590*/ 	.short	0x010a
        /*0592*/ 	.byte	0x3f
	.zero		1


	//   ....[29]....
        /*0594*/ 	.word	0x0000acd0
        /*0598*/ 	.word	0x00000000
        /*059c*/ 	.word	0x00000000
        /*05a0*/ 	.short	0x010a
        /*05a2*/ 	.byte	0x3f
	.zero		1


	//   ....[30]....
        /*05a4*/ 	.word	0x0000ad20
        /*05a8*/ 	.word	0x00000004
        /*05ac*/ 	.word	0x00000000
        /*05b0*/ 	.short	0x010a
        /*05b2*/ 	.byte	0x3f
	.zero		1


	//   ....[31]....
        /*05b4*/ 	.word	0x0000afa0
        /*05b8*/ 	.word	0x00000024
        /*05bc*/ 	.word	0x00000028
        /*05c0*/ 	.short	0x010a
        /*05c2*/ 	.byte	0x3f
	.zero		1


	//   ....[32]....
        /*05c4*/ 	.word	0x0000b070
        /*05c8*/ 	.word	0x00000007
        /*05cc*/ 	.word	0x00000000
        /*05d0*/ 	.short	0x010a
        /*05d2*/ 	.byte	0x3f
	.zero		1


	//   ....[33]....
        /*05d4*/ 	.word	0x0000b0c0
        /*05d8*/ 	.word	0x00000008
        /*05dc*/ 	.word	0x00000000
        /*05e0*/ 	.short	0x010a
        /*05e2*/ 	.byte	0x3f
	.zero		1


	//   ....[34]....
        /*05e4*/ 	.word	0x0000b110
        /*05e8*/ 	.word	0x00000009
        /*05ec*/ 	.word	0x00000000
        /*05f0*/ 	.short	0x010a
        /*05f2*/ 	.byte	0x3f
	.zero		1


	//   ....[35]....
        /*05f4*/ 	.word	0x0000b160
        /*05f8*/ 	.word	0x00000006
        /*05fc*/ 	.word	0x00000000
        /*0600*/ 	.short	0x010a
        /*0602*/ 	.byte	0x3f
	.zero		1


	//----- nvinfo : EIATTR_NUM_MBARRIERS
	.align		4
.L_39:
        /*0604*/ 	.byte	0x03, 0x38
        /*0606*/ 	.short	0x000c


	//----- nvinfo : EIATTR_EXIT_INSTR_OFFSETS
	.align		4
        /*0608*/ 	.byte	0x04, 0x1c
        /*060a*/ 	.short	(.L_41 - .L_40)


	//   ....[0]....
.L_40:
        /*060c*/ 	.word	0x00000680


	//   ....[1]....
        /*0610*/ 	.word	0x00000f80


	//   ....[2]....
        /*0614*/ 	.word	0x00007d80


	//   ....[3]....
        /*0618*/ 	.word	0x00008410


	//   ....[4]....
        /*061c*/ 	.word	0x0000aa50


	//----- nvinfo : EIATTR_MAX_THREADS
	.align		4
.L_41:
        /*0620*/ 	.byte	0x04, 0x05
        /*0622*/ 	.short	(.L_43 - .L_42)
.L_42:
        /*0624*/ 	.word	0x00000180
        /*0628*/ 	.word	0x00000001
        /*062c*/ 	.word	0x00000001


	//----- nvinfo : EIATTR_CRS_STACK_SIZE
	.align		4
.L_43:
        /*0630*/ 	.byte	0x04, 0x1e
        /*0632*/ 	.short	(.L_45 - .L_44)
.L_44:
        /*0634*/ 	.word	0x00000000


	//----- nvinfo : EIATTR_CBANK_PARAM_SIZE
	.align		4
.L_45:
        /*0638*/ 	.byte	0x03, 0x19
        /*063a*/ 	.short	0x0470


	//----- nvinfo : EIATTR_PARAM_CBANK
	.align		4
        /*063c*/ 	.byte	0x04, 0x0a
        /*063e*/ 	.short	(.L_47 - .L_46)
	.align		4
.L_46:
        /*0640*/ 	.word	index@(.nv.constant0._ZN7cutlass13device_kernelINS_4gemm6kernel13GemmUniversalIN4cute5tupleIJiiiiEEENS1_10collective13CollectiveMmaINS1_39MainloopSm90TmaGmmaRmemAWarpSpecializedILi5ENS5_IJNS4_1CILi1EEESB_SB_EEENS1_35KernelTmaWarpSpecializedCooperativeEEENS5_IJNSA_ILi256EEENSA_ILi64EEENSA_ILi32EEEEEEfNS5_IJSB_llEEEfSJ_NS4_8TiledMMAINS4_8MMA_AtomIJNS4_4SM904GMMA29MMA_64x64x8_F32TF32TF32_RS_TNILNSN_7ScaleInE1ELSP_1EEEEEENS4_6LayoutINS5_IJNSA_ILi2EEESB_SB_EEENS5_IJSB_NSA_ILi0EEESV_EEEEENS5_IJNS4_10UnderscoreESY_SY_EEEEENS4_13SM90_TMA_LOADENS4_14ComposedLayoutINS4_7SwizzleILi1ELi4ELi3EEENS4_18smem_ptr_flag_bitsILi32EEENSS_INS5_IJNSA_ILi8EEES17_EEENS5_IJSB_S17_EEEEEEENS4_9Copy_AtomIJNS4_39AutoVectorizingCopyWithAssumedAlignmentILi128EEEfEEENS4_8identityES11_S1B_vS1G_EENS_8epilogue10collective6detail29Sm90TmaWarpSpecializedAdapterINS1J_15DefaultEpilogueIfNS5_IJlSB_lEEES1N_NS1I_6thread17LinearCombinationIfLi1EffLNS1O_9ScaleType4KindE0ELNS_15FloatRoundStyleE2EfEENS1_15EpilogueDefaultEEEEEvvEEEEvNT_6ParamsE)
        /*0644*/ 	.short	0x0210
        /*0646*/ 	.short	0x0470


	//----- nvinfo : EIATTR_SW_WAR
	.align		4
.L_47:
        /*0648*/ 	.byte	0x04, 0x36
        /*064a*/ 	.short	(.L_49 - .L_48)
.L_48:
        /*064c*/ 	.word	0x00000008
.L_49:


//--------------------- .nv.callgraph             --------------------------
	.section	.nv.callgraph,"",@"SHT_CUDA_CALLGRAPH"
	.align	4
	.sectionentsize	8
	.align		4
        /*0000*/ 	.word	0x00000000
	.align		4
        /*0004*/ 	.word	0xffffffff
	.align		4
        /*0008*/ 	.word	index@(_ZN7cutlass13device_kernelINS_4gemm6kernel13GemmUniversalIN4cute5tupleIJiiiiEEENS1_10collective13CollectiveMmaINS1_39MainloopSm90TmaGmmaRmemAWarpSpecializedILi5ENS5_IJNS4_1CILi1EEESB_SB_EEENS1_35KernelTmaWarpSpecializedCooperativeEEENS5_IJNSA_ILi256EEENSA_ILi64EEENSA_ILi32EEEEEEfNS5_IJSB_llEEEfSJ_NS4_8TiledMMAINS4_8MMA_AtomIJNS4_4SM904GMMA29MMA_64x64x8_F32TF32TF32_RS_TNILNSN_7ScaleInE1ELSP_1EEEEEENS4_6LayoutINS5_IJNSA_ILi2EEESB_SB_EEENS5_IJSB_NSA_ILi0EEESV_EEEEENS5_IJNS4_10UnderscoreESY_SY_EEEEENS4_13SM90_TMA_LOADENS4_14ComposedLayoutINS4_7SwizzleILi1ELi4ELi3EEENS4_18smem_ptr_flag_bitsILi32EEENSS_INS5_IJNSA_ILi8EEES17_EEENS5_IJSB_S17_EEEEEEENS4_9Copy_AtomIJNS4_39AutoVectorizingCopyWithAssumedAlignmentILi128EEEfEEENS4_8identityES11_S1B_vS1G_EENS_8epilogue10collective6detail29Sm90TmaWarpSpecializedAdapterINS1J_15DefaultEpilogueIfNS5_IJlSB_lEEES1N_NS1I_6thread17LinearCombinationIfLi1EffLNS1O_9ScaleType4KindE0ELNS_15FloatRoundStyleE2EfEENS1_15EpilogueDefaultEEEEEvvEEEEvNT_6ParamsE)
	.align		4
        /*000c*/ 	.word	index@(__assertfail)
	.align		4
        /*0010*/ 	.word	0x00000000
	.align		4
        /*0014*/ 	.word	0xfffffffe
	.align		4
        /*0018*/ 	.word	0x00000000
	.align		4
        /*001c*/ 	.word	0xfffffffd
	.align		4
        /*0020*/ 	.word	0x00000000
	.align		4
        /*0024*/ 	.word	0xfffffffc


//--------------------- .nv.constant4             --------------------------
	.section	.nv.constant4,"a",@progbits
	.align	8
	.align		8
.nv.constant4:
        /*0000*/ 	.dword	__assertfail
	.align		8
        /*0008*/ 	.dword	__unnamed_1
	.align		8
        /*0010*/ 	.dword	__unnamed_2
	.align		8
        /*0018*/ 	.dword	__unnamed_3
	.align		8
        /*0020*/ 	.dword	_ZN40_INTERNAL_cdd1a1cd_4_k_cu_b1d9886b_157064cuda3std3__45__cpo5beginE
	.align		8
        /*0028*/ 	.dword	_ZN40_INTERNAL_cdd1a1cd_4_k_cu_b1d9886b_157064cuda3std3__45__cpo3endE
	.align		8
        /*0030*/ 	.dword	_ZN40_INTERNAL_cdd1a1cd_4_k_cu_b1d9886b_157064cuda3std3__45__cpo6cbeginE
	.align		8
        /*0038*/ 	.dword	_ZN40_INTERNAL_cdd1a1cd_4_k_cu_b1d9886b_157064cuda3std3__45__cpo4cendE
	.align		8
        /*0040*/ 	.dword	_ZN40_INTERNAL_cdd1a1cd_4_k_cu_b1d9886b_157064cuda3std3__442_GLOBAL__N__cdd1a1cd_4_k_cu_b1d9886b_157066ignoreE
	.align		8
        /*0048*/ 	.dword	_ZN40_INTERNAL_cdd1a1cd_4_k_cu_b1d9886b_157064cuda3std3__419piecewise_constructE
	.align		8
        /*0050*/ 	.dword	_ZN40_INTERNAL_cdd1a1cd_4_k_cu_b1d9886b_157064cuda3std3__48in_placeE
	.align		8
        /*0058*/ 	.dword	_ZN40_INTERNAL_cdd1a1cd_4_k_cu_b1d9886b_157064cuda3std6ranges3__45__cpo4swapE
	.align		8
        /*0060*/ 	.dword	_ZN40_INTERNAL_cdd1a1cd_4_k_cu_b1d9886b_157064cuda3std6ranges3__45__cpo9iter_moveE
	.align		8
        /*0068*/ 	.dword	_ZN40_INTERNAL_cdd1a1cd_4_k_cu_b1d9886b_157064cute7productE
	.align		8
        /*0070*/ 	.dword	_ZN40_INTERNAL_cdd1a1cd_4_k_cu_b1d9886b_157064cute1_E
	.align		8
        /*0078*/ 	.dword	$str$24
	.align		8
        /*0080*/ 	.dword	$str$25


//--------------------- .text._ZN7cutlass13device_kernelINS_4gemm6kernel13GemmUniversalIN4cute5tupleIJiiiiEEENS1_10collective13CollectiveMmaINS1_39MainloopSm90TmaGmmaRmemAWarpSpecializedILi5ENS5_IJNS4_1CILi1EEESB_SB_EEENS1_35KernelTmaWarpSpecializedCooperativeEEENS5_IJNSA_ILi256EEENSA_ILi64EEENSA_ILi32EEEEEEfNS5_IJSB_llEEEfSJ_NS4_8TiledMMAINS4_8MMA_AtomIJNS4_4SM904GMMA29MMA_64x64x8_F32TF32TF32_RS_TNILNSN_7ScaleInE1ELSP_1EEEEEENS4_6LayoutINS5_IJNSA_ILi2EEESB_SB_EEENS5_IJSB_NSA_ILi0EEESV_EEEEENS5_IJNS4_10UnderscoreESY_SY_EEEEENS4_13SM90_TMA_LOADENS4_14ComposedLayoutINS4_7SwizzleILi1ELi4ELi3EEENS4_18smem_ptr_flag_bitsILi32EEENSS_INS5_IJNSA_ILi8EEES17_EEENS5_IJSB_S17_EEEEEEENS4_9Copy_AtomIJNS4_39AutoVectorizingCopyWithAssumedAlignmentILi128EEEfEEENS4_8identityES11_S1B_vS1G_EENS_8epilogue10collective6detail29Sm90TmaWarpSpecializedAdapterINS1J_15DefaultEpilogueIfNS5_IJlSB_lEEES1N_NS1I_6thread17LinearCombinationIfLi1EffLNS1O_9ScaleType4KindE0ELNS_15FloatRoundStyleE2EfEENS1_15EpilogueDefaultEEEEEvvEEEEvNT_6ParamsE --------------------------
	.section	.text._ZN7cutlass13device_kernelINS_4gemm6kernel13GemmUniversalIN4cute5tupleIJiiiiEEENS1_10collective13CollectiveMmaINS1_39MainloopSm90TmaGmmaRmemAWarpSpecializedILi5ENS5_IJNS4_1CILi1EEESB_SB_EEENS1_35KernelTmaWarpSpecializedCooperativeEEENS5_IJNSA_ILi256EEENSA_ILi64EEENSA_ILi32EEEEEEfNS5_IJSB_llEEEfSJ_NS4_8TiledMMAINS4_8MMA_AtomIJNS4_4SM904GMMA29MMA_64x64x8_F32TF32TF32_RS_TNILNSN_7ScaleInE1ELSP_1EEEEEENS4_6LayoutINS5_IJNSA_ILi2EEESB_SB_EEENS5_IJSB_NSA_ILi0EEESV_EEEEENS5_IJNS4_10UnderscoreESY_SY_EEEEENS4_13SM90_TMA_LOADENS4_14ComposedLayoutINS4_7SwizzleILi1ELi4ELi3EEENS4_18smem_ptr_flag_bitsILi32EEENSS_INS5_IJNSA_ILi8EEES17_EEENS5_IJSB_S17_EEEEEEENS4_9Copy_AtomIJNS4_39AutoVectorizingCopyWithAssumedAlignmentILi128EEEfEEENS4_8identityES11_S1B_vS1G_EENS_8epilogue10collective6detail29Sm90TmaWarpSpecializedAdapterINS1J_15DefaultEpilogueIfNS5_IJlSB_lEEES1N_NS1I_6thread17LinearCombinationIfLi1EffLNS1O_9ScaleType4KindE0ELNS_15FloatRoundStyleE2EfEENS1_15EpilogueDefaultEEEEEvvEEEEvNT_6ParamsE,"ax",@progbits
	.align	128
.text._ZN7cutlass13device_kernelINS_4gemm6kernel13GemmUniversalIN4cute5tupleIJiiiiEEENS1_10collective13CollectiveMmaINS1_39MainloopSm90TmaGmmaRmemAWarpSpecializedILi5ENS5_IJNS4_1CILi1EEESB_SB_EEENS1_35KernelTmaWarpSpecializedCooperativeEEENS5_IJNSA_ILi256EEENSA_ILi64EEENSA_ILi32EEEEEEfNS5_IJSB_llEEEfSJ_NS4_8TiledMMAINS4_8MMA_AtomIJNS4_4SM904GMMA29MMA_64x64x8_F32TF32TF32_RS_TNILNSN_7ScaleInE1ELSP_1EEEEEENS4_6LayoutINS5_IJNSA_ILi2EEESB_SB_EEENS5_IJSB_NSA_ILi0EEESV_EEEEENS5_IJNS4_10UnderscoreESY_SY_EEEEENS4_13SM90_TMA_LOADENS4_14ComposedLayoutINS4_7SwizzleILi1ELi4ELi3EEENS4_18smem_ptr_flag_bitsILi32EEENSS_INS5_IJNSA_ILi8EEES17_EEENS5_IJSB_S17_EEEEEEENS4_9Copy_AtomIJNS4_39AutoVectorizingCopyWithAssumedAlignmentILi128EEEfEEENS4_8identityES11_S1B_vS1G_EENS_8epilogue10collective6detail29Sm90TmaWarpSpecializedAdapterINS1J_15DefaultEpilogueIfNS5_IJlSB_lEEES1N_NS1I_6thread17LinearCombinationIfLi1EffLNS1O_9ScaleType4KindE0ELNS_15FloatRoundStyleE2EfEENS1_15EpilogueDefaultEEEEEvvEEEEvNT_6ParamsE:
        .type           _ZN7cutlass13device_kernelINS_4gemm6kernel13GemmUniversalIN4cute5tupleIJiiiiEEENS1_10collective13CollectiveMmaINS1_39MainloopSm90TmaGmmaRmemAWarpSpecializedILi5ENS5_IJNS4_1CILi1EEESB_SB_EEENS1_35KernelTmaWarpSpecializedCooperativeEEENS5_IJNSA_ILi256EEENSA_ILi64EEENSA_ILi32EEEEEEfNS5_IJSB_llEEEfSJ_NS4_8TiledMMAINS4_8MMA_AtomIJNS4_4SM904GMMA29MMA_64x64x8_F32TF32TF32_RS_TNILNSN_7ScaleInE1ELSP_1EEEEEENS4_6LayoutINS5_IJNSA_ILi2EEESB_SB_EEENS5_IJSB_NSA_ILi0EEESV_EEEEENS5_IJNS4_10UnderscoreESY_SY_EEEEENS4_13SM90_TMA_LOADENS4_14ComposedLayoutINS4_7SwizzleILi1ELi4ELi3EEENS4_18smem_ptr_flag_bitsILi32EEENSS_INS5_IJNSA_ILi8EEES17_EEENS5_IJSB_S17_EEEEEEENS4_9Copy_AtomIJNS4_39AutoVectorizingCopyWithAssumedAlignmentILi128EEEfEEENS4_8identityES11_S1B_vS1G_EENS_8epilogue10collective6detail29Sm90TmaWarpSpecializedAdapterINS1J_15DefaultEpilogueIfNS5_IJlSB_lEEES1N_NS1I_6thread17LinearCombinationIfLi1EffLNS1O_9ScaleType4KindE0ELNS_15FloatRoundStyleE2EfEENS1_15EpilogueDefaultEEEEEvvEEEEvNT_6ParamsE,@function
        .size           _ZN7cutlass13device_kernelINS_4gemm6kernel13GemmUniversalIN4cute5tupleIJiiiiEEENS1_10collective13CollectiveMmaINS1_39MainloopSm90TmaGmmaRmemAWarpSpecializedILi5ENS5_IJNS4_1CILi1EEESB_SB_EEENS1_35KernelTmaWarpSpecializedCooperativeEEENS5_IJNSA_ILi256EEENSA_ILi64EEENSA_ILi32EEEEEEfNS5_IJSB_llEEEfSJ_NS4_8TiledMMAINS4_8MMA_AtomIJNS4_4SM904GMMA29MMA_64x64x8_F32TF32TF32_RS_TNILNSN_7ScaleInE1ELSP_1EEEEEENS4_6LayoutINS5_IJNSA_ILi2EEESB_SB_EEENS5_IJSB_NSA_ILi0EEESV_EEEEENS5_IJNS4_10UnderscoreESY_SY_EEEEENS4_13SM90_TMA_LOADENS4_14ComposedLayoutINS4_7SwizzleILi1ELi4ELi3EEENS4_18smem_ptr_flag_bitsILi32EEENSS_INS5_IJNSA_ILi8EEES17_EEENS5_IJSB_S17_EEEEEEENS4_9Copy_AtomIJNS4_39AutoVectorizingCopyWithAssumedAlignmentILi128EEEfEEENS4_8identityES11_S1B_vS1G_EENS_8epilogue10collective6detail29Sm90TmaWarpSpecializedAdapterINS1J_15DefaultEpilogueIfNS5_IJlSB_lEEES1N_NS1I_6thread17LinearCombinationIfLi1EffLNS1O_9ScaleType4KindE0ELNS_15FloatRoundStyleE2EfEENS1_15EpilogueDefaultEEEEEvvEEEEvNT_6ParamsE,(.L_x_219 - _ZN7cutlass13device_kernelINS_4gemm6kernel13GemmUniversalIN4cute5tupleIJiiiiEEENS1_10collective13CollectiveMmaINS1_39MainloopSm90TmaGmmaRmemAWarpSpecializedILi5ENS5_IJNS4_1CILi1EEESB_SB_EEENS1_35KernelTmaWarpSpecializedCooperativeEEENS5_IJNSA_ILi256EEENSA_ILi64EEENSA_ILi32EEEEEEfNS5_IJSB_llEEEfSJ_NS4_8TiledMMAINS4_8MMA_AtomIJNS4_4SM904GMMA29MMA_64x64x8_F32TF32TF32_RS_TNILNSN_7ScaleInE1ELSP_1EEEEEENS4_6LayoutINS5_IJNSA_ILi2EEESB_SB_EEENS5_IJSB_NSA_ILi0EEESV_EEEEENS5_IJNS4_10UnderscoreESY_SY_EEEEENS4_13SM90_TMA_LOADENS4_14ComposedLayoutINS4_7SwizzleILi1ELi4ELi3EEENS4_18smem_ptr_flag_bitsILi32EEENSS_INS5_IJNSA_ILi8EEES17_EEENS5_IJSB_S17_EEEEEEENS4_9Copy_AtomIJNS4_39AutoVectorizingCopyWithAssumedAlignmentILi128EEEfEEENS4_8identityES11_S1B_vS1G_EENS_8epilogue10collective6detail29Sm90TmaWarpSpecializedAdapterINS1J_15DefaultEpilogueIfNS5_IJlSB_lEEES1N_NS1I_6thread17LinearCombinationIfLi1EffLNS1O_9ScaleType4KindE0ELNS_15FloatRoundStyleE2EfEENS1_15EpilogueDefaultEEEEEvvEEEEvNT_6ParamsE)
        .other          _ZN7cutlass13device_kernelINS_4gemm6kernel13GemmUniversalIN4cute5tupleIJiiiiEEENS1_10collective13CollectiveMmaINS1_39MainloopSm90TmaGmmaRmemAWarpSpecializedILi5ENS5_IJNS4_1CILi1EEESB_SB_EEENS1_35KernelTmaWarpSpecializedCooperativeEEENS5_IJNSA_ILi256EEENSA_ILi64EEENSA_ILi32EEEEEEfNS5_IJSB_llEEEfSJ_NS4_8TiledMMAINS4_8MMA_AtomIJNS4_4SM904GMMA29MMA_64x64x8_F32TF32TF32_RS_TNILNSN_7ScaleInE1ELSP_1EEEEEENS4_6LayoutINS5_IJNSA_ILi2EEESB_SB_EEENS5_IJSB_NSA_ILi0EEESV_EEEEENS5_IJNS4_10UnderscoreESY_SY_EEEEENS4_13SM90_TMA_LOADENS4_14ComposedLayoutINS4_7SwizzleILi1ELi4ELi3EEENS4_18smem_ptr_flag_bitsILi32EEENSS_INS5_IJNSA_ILi8EEES17_EEENS5_IJSB_S17_EEEEEEENS4_9Copy_AtomIJNS4_39AutoVectorizingCopyWithAssumedAlignmentILi128EEEfEEENS4_8identityES11_S1B_vS1G_EENS_8epilogue10collective6detail29Sm90TmaWarpSpecializedAdapterINS1J_15DefaultEpilogueIfNS5_IJlSB_lEEES1N_NS1I_6thread17LinearCombinationIfLi1EffLNS1O_9ScaleType4KindE0ELNS_15FloatRoundStyleE2EfEENS1_15EpilogueDefaultEEEEEvvEEEEvNT_6ParamsE,@"STO_CUDA_ENTRY STV_DEFAULT"
_ZN7cutlass13device_kernelINS_4gemm6kernel13GemmUniversalIN4cute5tupleIJiiiiEEENS1_10collective13CollectiveMmaINS1_39MainloopSm90TmaGmmaRmemAWarpSpecializedILi5ENS5_IJNS4_1CILi1EEESB_SB_EEENS1_35KernelTmaWarpSpecializedCooperativeEEENS5_IJNSA_ILi256EEENSA_ILi64EEENSA_ILi32EEEEEEfNS5_IJSB_llEEEfSJ_NS4_8TiledMMAINS4_8MMA_AtomIJNS4_4SM904GMMA29MMA_64x64x8_F32TF32TF32_RS_TNILNSN_7ScaleInE1ELSP_1EEEEEENS4_6LayoutINS5_IJNSA_ILi2EEESB_SB_EEENS5_IJSB_NSA_ILi0EEESV_EEEEENS5_IJNS4_10UnderscoreESY_SY_EEEEENS4_13SM90_TMA_LOADENS4_14ComposedLayoutINS4_7SwizzleILi1ELi4ELi3EEENS4_18smem_ptr_flag_bitsILi32EEENSS_INS5_IJNSA_ILi8EEES17_EEENS5_IJSB_S17_EEEEEEENS4_9Copy_AtomIJNS4_39AutoVectorizingCopyWithAssumedAlignmentILi128EEEfEEENS4_8identityES11_S1B_vS1G_EENS_8epilogue10collective6detail29Sm90TmaWarpSpecializedAdapterINS1J_15DefaultEpilogueIfNS5_IJlSB_lEEES1N_NS1I_6thread17LinearCombinationIfLi1EffLNS1O_9ScaleType4KindE0ELNS_15FloatRoundStyleE2EfEENS1_15EpilogueDefaultEEEEEvvEEEEvNT_6ParamsE:
[----:B------:R-:W0:Y:S02]  /*0000*/  LDC R1, c[0x0][0x28] ;  /* 0x00000a00ff017b82 */ /* 0x000e240000000800 */
[----:B0-----:R-:W-:Y:S01]  /*0010*/  VIADD R1, R1, 0xffffff90 ;  /* 0xffffff9001017836 */ /* 0x001fe20000000000 */
[----:B------:R-:W0:Y:S01]  /*0020*/  S2R R2, SR_TID.X ;  /* 0x0000000000027919 */ /* 0x000e220000002100 */
[----:B------:R-:W-:Y:S01]  /*0030*/  ELECT P0, URZ, PT ;  /* 0x00000000003f782f */ /* 0x000fe20003800000 */
[----:B------:R-:W-:Y:S01]  /*0040*/  BSSY B0, `(.L_x_0) ;  /* 0x000000f000007945 */ /* 0x000fe20003800000 */
[--C-:B0-----:R-:W-:Y:S02]  /*0050*/  SHF.R.U32.HI R17, RZ, 0x5, R2.reuse ;  /* 0x00000005ff117819 */ /* 0x101fe40000011602 */
[----:B------:R-:W-:-:S03]  /*0060*/  SHF.R.U32.HI R16, RZ, 0x7, R2 ;  /* 0x00000007ff107819 */ /* 0x000fc60000011602 */
[----:B------:R-:W0:Y:S04]  /*0070*/  SHFL.IDX PT, R0, R17, RZ, 0x1f ;  /* 0x00001fff11007589 */ /* 0x000e2800000e0000 */
[----:B------:R1:W2:Y:S01]  /*0080*/  SHFL.IDX PT, R5, R16, RZ, 0x1f ;  /* 0x00001fff10057589 */ /* 0x0002a200000e0000 */
[----:B0-----:R-:W-:-:S13]  /*0090*/  ISETP.NE.OR P0, PT, R0, RZ, !P0 ;  /* 0x000000ff0000720c */ /* 0x001fda0004705670 */
[----:B-12---:R-:W-:Y:S05]  /*00a0*/  @P0 BRA `(.L_x_1) ;  /* 0x0000000000200947 */ /* 0x006fea0003800000 */
[----:B------:R-:W-:Y:S02]  /*00b0*/  ULDC.64 UR4, c[0x0][0x198] ;  /* 0x0000660000047ab9 */ /* 0x000fe40000000a00 */
[----:B------:R-:W-:Y:S02]  /*00c0*/  UIADD3 UR6, UP0, UR4, 0xf0, URZ ;  /* 0x000000f004067890 */ /* 0x000fe4000ff1e03f */
[----:B------:R-:W-:Y:S02]  /*00d0*/  UIADD3 UR4, UP1, UR4, 0x1f0, URZ ;  /* 0x000001f004047890 */ /* 0x000fe4000ff3e03f */
[----:B------:R-:W-:Y:S02]  /*00e0*/  UIADD3.X UR7, URZ, UR5, URZ, UP0, !UPT ;  /* 0x000000053f077290 */ /* 0x000fe400087fe43f */
[----:B------:R-:W-:-:S07]  /*00f0*/  UIADD3.X UR5, URZ, UR5, URZ, UP1, !UPT ;  /* 0x000000053f057290 */ /* 0x000fce0008ffe43f */
[----:B------:R0:W-:Y:S02]  /*0100*/  UTMACCTL.PF [UR6] ;  /* 0x00000000060079b9 */ /* 0x0001e40008040000 */
[----:B------:R0:W-:Y:S02]  /*0110*/  UTMACCTL.PF [UR4] ;  /* 0x00000000040079b9 */ /* 0x0001e40008040000 */
[----:B0-----:R-:W-:Y:S01]  /*0120*/  NOP ;  /* 0x0000000000007918 */ /* 0x001fe20000000000 */
.L_x_1:
[----:B------:R-:W-:Y:S05]  /*0130*/  BSYNC B0 ;  /* 0x0000000000007941 */ /* 0x000fea0003800000 */
.L_x_0:
[----:B------:R-:W0:Y:S02]  /*0140*/  SHFL.IDX PT, R2, R17, RZ, 0x1f ;  /* 0x00001fff11027589 */ /* 0x000e2400000e0000 */
[----:B0-----:R-:W-:-:S13]  /*0150*/  ISETP.NE.AND P0, PT, R2, RZ, PT ;  /* 0x000000ff0200720c */ /* 0x001fda0003f05270 */
[----:B------:R-:W-:Y:S05]  /*0160*/  @P0 BRA `(.L_x_2) ;  /* 0x0000000000600947 */ /* 0x000fea0003800000 */
[----:B------:R-:W0:Y:S01]  /*0170*/  S2UR UR8, SR_CgaCtaId ;  /* 0x00000000000879c3 */ /* 0x000e220000008800 */
[----:B------:R-:W-:Y:S01]  /*0180*/  UMOV UR4, 0x400 ;  /* 0x0000040000047882 */ /* 0x000fe20000000000 */
[----:B------:R-:W-:Y:S01]  /*0190*/  UMOV UR5, 0x1 ;  /* 0x0000000100057882 */ /* 0x000fe20000000000 */
[----:B------:R-:W-:Y:S01]  /*01a0*/  UMOV UR6, 0x100 ;  /* 0x0000010000067882 */ /* 0x000fe20000000000 */
[----:B------:R-:W-:Y:S01]  /*01b0*/  ELECT P0, URZ, PT ;  /* 0x00000000003f782f */ /* 0x000fe20003800000 */
[----:B------:R-:W-:-:S04]  /*01c0*/  UIADD3 UR6, -UR6, 0x100000, URZ ;  /* 0x0010000006067890 */ /* 0x000fc8000fffe13f */
[----:B------:R-:W-:Y:S02]  /*01d0*/  USHF.L.U32 UR7, UR6, 0xb, URZ ;  /* 0x0000000b06077899 */ /* 0x000fe4000800063f */
[----:B------:R-:W-:Y:S02]  /*01e0*/  USHF.L.U32 UR6, UR6, 0x1, URZ ;  /* 0x0000000106067899 */ /* 0x000fe4000800063f */
[----:B0-----:R-:W-:Y:S02]  /*01f0*/  ULEA UR8, UR8, UR4, 0x18 ;  /* 0x0000000408087291 */ /* 0x001fe4000f8ec03f */
[----:B------:R-:W-:-:S04]  /*0200*/  UIADD3 UR4, -UR5, 0x100000, URZ ;  /* 0x0010000005047890 */ /* 0x000fc8000fffe13f */
[----:B------:R-:W-:Y:S02]  /*0210*/  USHF.L.U32 UR5, UR4, 0xb, URZ ;  /* 0x0000000b04057899 */ /* 0x000fe4000800063f */
[----:B------:R-:W-:Y:S01]  /*0220*/  USHF.L.U32 UR4, UR4, 0x1, URZ ;  /* 0x0000000104047899 */ /* 0x000fe2000800063f */
[----:B------:R-:W0:Y:S11]  /*0230*/  FENCE.VIEW.ASYNC.S ;  /* 0x00000000000073c6 */ /* 0x000e360000000000 */
[----:B0-----:R0:W1:Y:S01]  /*0240*/  SYNCS.EXCH.64 URZ, [UR8], UR4 ;  /* 0x00000004083f75b2 */ /* 0x0010620008000100 */
[----:B------:R0:W2:Y:S01]  /*0250*/  SYNCS.EXCH.64 URZ, [UR8+0x28], UR6 ;  /* 0x00002806083f75b2 */ /* 0x0000a20008000100 */
[----:B------:R0:W3:Y:S01]  /*0260*/  SYNCS.EXCH.64 URZ, [UR8+0x8], UR4 ;  /* 0x00000804083f75b2 */ /* 0x0000e20008000100 */
[----:B------:R0:W4:Y:S01]  /*0270*/  SYNCS.EXCH.64 URZ, [UR8+0x30], UR6 ;  /* 0x00003006083f75b2 */ /* 0x0001220008000100 */
[----:B------:R0:W0:Y:S01]  /*0280*/  SYNCS.EXCH.64 URZ, [UR8+0x10], UR4 ;  /* 0x00001004083f75b2 */ /* 0x0000220008000100 */
[----:B------:R0:W0:Y:S01]  /*0290*/  SYNCS.EXCH.64 URZ, [UR8+0x38], UR6 ;  /* 0x00003806083f75b2 */ /* 0x0000220008000100 */
[----:B------:R0:W0:Y:S01]  /*02a0*/  SYNCS.EXCH.64 URZ, [UR8+0x18], UR4 ;  /* 0x00001804083f75b2 */ /* 0x0000220008000100 */
[----:B------:R0:W0:Y:S01]  /*02b0*/  SYNCS.EXCH.64 URZ, [UR8+0x40], UR6 ;  /* 0x00004006083f75b2 */ /* 0x0000220008000100 */
[----:B------:R0:W0:Y:S01]  /*02c0*/  SYNCS.EXCH.64 URZ, [UR8+0x20], UR4 ;  /* 0x00002004083f75b2 */ /* 0x0000220008000100 */
[----:B------:R0:W0:Y:S01]  /*02d0*/  SYNCS.EXCH.64 URZ, [UR8+0x48], UR6 ;  /* 0x00004806083f75b2 */ /* 0x0000220008000100 */
[----:B------:R-:W-:Y:S01]  /*02e0*/  NOP ;  /* 0x0000000000007918 */ /* 0x000fe20000000000 */
.L_x_2:
[----:B------:R-:W5:Y:S01]  /*02f0*/  LDL.LU R6, [R1+0x28] ;  /* 0x0000280001067983 */ /* 0x000f620000300800 */
[----:B------:R-:W1:Y:S01]  /*0300*/  LDC R3, c[0x0][0x65c] ;  /* 0x00019700ff037b82 */ /* 0x000e620000000800 */
[----:B------:R-:W-:Y:S02]  /*0310*/  ELECT P0, URZ, PT ;  /* 0x00000000003f782f */ /* 0x000fe40003800000 */
[C---:B------:R-:W-:Y:S01]  /*0320*/  ISETP.NE.AND P2, PT, R5.reuse, RZ, PT ;  /* 0x000000ff0500720c */ /* 0x040fe20003f45270 */
[----:B------:R-:W2:Y:S01]  /*0330*/  SHFL.IDX PT, R2, R17, RZ, 0x1f ;  /* 0x00001fff11027589 */ /* 0x000ea200000e0000 */
[----:B0-----:R-:W-:Y:S01]  /*0340*/  UMOV UR4, 0x20 ;  /* 0x0000002000047882 */ /* 0x001fe20000000000 */
[----:B------:R-:W-:Y:S01]  /*0350*/  VIADD R10, R5, 0xffffffff ;  /* 0xffffffff050a7836 */ /* 0x000fe20000000000 */
[----:B------:R-:W-:Y:S01]  /*0360*/  NOP ;  /* 0x0000000000007918 */ /* 0x000fe20000000000 */
[----:B------:R-:W0:Y:S01]  /*0370*/  S2R R4, SR_CTAID.Y ;  /* 0x0000000000047919 */ /* 0x000e220000002600 */
[----:B------:R-:W-:-:S02]  /*0380*/  NOP ;  /* 0x0000000000007918 */ /* 0x000fc40000000000 */
[----:B------:R-:W-:Y:S02]  /*0390*/  ISETP.GE.U32.AND P1, PT, R10, 0x2, PT ;  /* 0x000000020a00780c */ /* 0x000fe40003f26070 */
[----:B-1----:R-:W-:Y:S02]  /*03a0*/  ISETP.NE.AND P3, PT, R3, 0x1, PT ;  /* 0x000000010300780c */ /* 0x002fe40003f65270 */
[----:B------:R-:W-:Y:S02]  /*03b0*/  SHF.R.S32.HI R3, RZ, 0x1f, R0 ;  /* 0x0000001fff037819 */ /* 0x000fe40000011400 */
[----:B--2---:R-:W-:Y:S02]  /*03c0*/  ISETP.NE.OR P0, PT, R2, RZ, !P0 ;  /* 0x000000ff0200720c */ /* 0x004fe40004705670 */
[----:B------:R-:W1:Y:S01]  /*03d0*/  S2R R2, SR_CTAID.X ;  /* 0x0000000000027919 */ /* 0x000e620000002500 */
[----:B------:R-:W-:-:S04]  /*03e0*/  LEA.HI R3, R3, R0, RZ, 0x2 ;  /* 0x0000000003037211 */ /* 0x000fc800078f10ff */
[----:B------:R-:W-:Y:S02]  /*03f0*/  LOP3.LUT R3, R3, 0xfffffffc, RZ, 0xc0, !PT ;  /* 0xfffffffc03037812 */ /* 0x000fe400078ec0ff */
[----:B------:R-:W1:Y:S01]  /*0400*/  @P3 LDC R9, c[0x0][0x10] ;  /* 0x00000400ff093b82 */ /* 0x000e620000000800 */
[----:B------:R-:W-:Y:S02]  /*0410*/  @P3 IMAD.MOV.U32 R7, RZ, RZ, RZ ;  /* 0x000000ffff073224 */ /* 0x000fe400078e00ff */
[----:B------:R-:W-:Y:S01]  /*0420*/  IMAD.IADD R0, R0, 0x1, -R3 ;  /* 0x0000000100007824 */ /* 0x000fe200078e0a03 */
[----:B------:R-:W-:Y:S01]  /*0430*/  VOTEU.ALL UP0, P0 ;  /* 0x00000000003f7886 */ /* 0x000fe20000000000 */
[----:B------:R-:W-:Y:S01]  /*0440*/  VOTEU.ALL UP1, P0 ;  /* 0x00000000003f7886 */ /* 0x000fe20000020000 */
[----:B------:R-:W-:Y:S02]  /*0450*/  IMAD.MOV.U32 R3, RZ, RZ, RZ ;  /* 0x000000ffff037224 */ /* 0x000fe400078e00ff */
[----:B------:R-:W2:Y:S01]  /*0460*/  @!P3 LDC R11, c[0x0][0xc] ;  /* 0x00000300ff0bbb82 */ /* 0x000ea20000000800 */
[----:B------:R-:W-:Y:S01]  /*0470*/  @!UP0 UMOV UR6, 0x400 ;  /* 0x0000040000068882 */ /* 0x000fe20000000000 */
[----:B------:R-:W-:-:S04]  /*0480*/  @!UP0 UIADD3 UR4, -UR4, 0x100000, URZ ;  /* 0x0010000004048890 */ /* 0x000fc8000fffe13f */
[----:B------:R-:W-:Y:S02]  /*0490*/  @!UP0 USHF.L.U32 UR5, UR4, 0xb, URZ ;  /* 0x0000000b04058899 */ /* 0x000fe4000800063f */
[----:B------:R-:W-:Y:S01]  /*04a0*/  @!UP0 USHF.L.U32 UR4, UR4, 0x1, URZ ;  /* 0x0000000104048899 */ /* 0x000fe2000800063f */
[----:B------:R-:W3:Y:S02]  /*04b0*/  @!UP0 S2UR UR7, SR_CgaCtaId ;  /* 0x00000000000789c3 */ /* 0x000ee40000008800 */
[----:B---3--:R-:W-:Y:S01]  /*04c0*/  @!UP0 ULEA UR6, UR7, UR6, 0x18 ;  /* 0x0000000607068291 */ /* 0x008fe2000f8ec03f */
[----:B------:R-:W-:Y:S01]  /*04d0*/  VOTEU.ALL UP0, P0 ;  /* 0x00000000003f7886 */ /* 0x000fe20000000000 */
[----:B------:R-:W-:-:S04]  /*04e0*/  ISETP.NE.AND P0, PT, R0, 0x3, PT ;  /* 0x000000030000780c */ /* 0x000fc80003f05270 */
[----:B------:R-:W-:-:S04]  /*04f0*/  ISETP.EQ.OR P0, PT, R0, RZ, !P0 ;  /* 0x000000ff0000720c */ /* 0x000fc80004702670 */
[----:B------:R-:W-:Y:S01]  /*0500*/  ISETP.EQ.AND P0, PT, R5, RZ, P0 ;  /* 0x000000ff0500720c */ /* 0x000fe20000702270 */
[----:B------:R-:W3:Y:S02]  /*0510*/  FENCE.VIEW.ASYNC.S ;  /* 0x00000000000073c6 */ /* 0x000ee40000000000 */
[----:B---3--:R3:W4:Y:S01]  /*0520*/  @!UP0 SYNCS.EXCH.64 URZ, [UR6+0x60], UR4 ;  /* 0x00006004063f85b2 */ /* 0x0087220008000100 */
[----:B------:R-:W-:Y:S01]  /*0530*/  @P3 MOV R5, RZ ;  /* 0x000000ff00053202 */ /* 0x000fe20000000f00 */
[----:B------:R3:W4:Y:S01]  /*0540*/  @!UP1 SYNCS.EXCH.64 URZ, [UR6+0x68], UR4 ;  /* 0x00006804063f95b2 */ /* 0x0007220008000100 */
[----:B------:R-:W-:Y:S01]  /*0550*/  NOP ;  /* 0x0000000000007918 */ /* 0x000fe20000000000 */
[----:B-----5:R-:W-:-:S04]  /*0560*/  LOP3.LUT R6, R6, 0xfffff7ff, RZ, 0xc0, !PT ;  /* 0xfffff7ff06067812 */ /* 0x020fc800078ec0ff */
[----:B------:R-:W-:-:S05]  /*0570*/  @P3 LOP3.LUT R6, R6, 0x800, RZ, 0xfc, !PT ;  /* 0x0000080006063812 */ /* 0x000fca00078efcff */
[----:B------:R0:W-:Y:S02]  /*0580*/  STL [R1+0x28], R6 ;  /* 0x0000280601007387 */ /* 0x0001e40000100800 */
[----:B0-----:R-:W-:-:S04]  /*0590*/  @P3 IMAD.MOV.U32 R6, RZ, RZ, R4 ;  /* 0x000000ffff063224 */ /* 0x001fc800078e0004 */
[----:B-1----:R-:W-:-:S04]  /*05a0*/  @P3 IMAD.WIDE.U32 R8, R2, R9, R6 ;  /* 0x0000000902083225 */ /* 0x002fc800078e0006 */
[----:B--2---:R-:W-:-:S04]  /*05b0*/  @!P3 IMAD.WIDE.U32 R6, R11, R4, R2 ;  /* 0x000000040b06b225 */ /* 0x004fc800078e0002 */
[----:B------:R-:W-:Y:S01]  /*05c0*/  @P3 IMAD.IADD R20, R9, 0x1, R5 ;  /* 0x0000000109143824 */ /* 0x000fe200078e0205 */
[----:B------:R-:W-:Y:S01]  /*05d0*/  SEL R5, RZ, 0x1, !P0 ;  /* 0x00000001ff057807 */ /* 0x000fe20004000000 */
[----:B------:R-:W-:Y:S02]  /*05e0*/  @P3 IMAD.MOV.U32 R12, RZ, RZ, R8 ;  /* 0x000000ffff0c3224 */ /* 0x000fe400078e0008 */
[----:B------:R-:W-:Y:S01]  /*05f0*/  @!P3 IMAD.MOV.U32 R12, RZ, RZ, R6 ;  /* 0x000000ffff0cb224 */ /* 0x000fe200078e0006 */
[----:B------:R-:W-:Y:S01]  /*0600*/  SEL R5, R5, 0x2, P1 ;  /* 0x0000000205057807 */ /* 0x000fe20000800000 */
[----:B------:R-:W-:-:S03]  /*0610*/  @!P3 IMAD.MOV.U32 R20, RZ, RZ, R7 ;  /* 0x000000ffff14b224 */ /* 0x000fc600078e0007 */
[----:B------:R3:W-:Y:S04]  /*0620*/  STL [R1+0x38], R12 ;  /* 0x0000380c01007387 */ /* 0x0007e80000100800 */
[----:B------:R3:W-:Y:S04]  /*0630*/  STL [R1+0x34], R20 ;  /* 0x0000341401007387 */ /* 0x0007e80000100800 */
[----:B------:R3:W-:Y:S01]  /*0640*/  STL [R1+0x30], R5 ;  /* 0x0000300501007387 */ /* 0x0007e20000100800 */
[----:B----4-:R-:W-:Y:S06]  /*0650*/  BAR.SYNC.DEFER_BLOCKING 0x0 ;  /* 0x0000000000007b1d */ /* 0x010fec0000010000 */
[----:B------:R-:W-:Y:S05]  /*0660*/  @!P2 BRA `(.L_x_3) ;  /* 0x0000007400c8a947 */ /* 0x000fea0003800000 */
[----:B------:R-:W-:-:S13]  /*0670*/  ISETP.GT.U32.AND P0, PT, R10, 0x1, PT ;  /* 0x000000010a00780c */ /* 0x000fda0003f04070 */
[----:B---3--:R-:W-:Y:S05]  /*0680*/  @P0 EXIT ;  /* 0x000000000000094d */ /* 0x008fea0003800000 */
[----:B------:R-:W-:Y:S01]  /*0690*/  ULDC.64 UR4, c[0x0][0x650] ;  /* 0x0001940000047ab9 */ /* 0x000fe20000000a00 */
[----:B------:R-:W-:Y:S01]  /*06a0*/  PRMT R0, RZ, 0x7610, R0 ;  /* 0x00007610ff007816 */ /* 0x000fe20000000000 */
[----:B------:R-:W-:Y:S01]  /*06b0*/  IMAD.MOV.U32 R22, RZ, RZ, -0x1 ;  /* 0xffffffffff167424 */ /* 0x000fe200078e00ff */
[----:B------:R-:W-:Y:S01]  /*06c0*/  ISETP.GE.U32.AND P0, PT, R12, UR4, PT ;  /* 0x000000040c007c0c */ /* 0x000fe2000bf06070 */
[----:B------:R-:W-:Y:S01]  /*06d0*/  IMAD.MOV.U32 R18, RZ, RZ, -0x1 ;  /* 0xffffffffff127424 */ /* 0x000fe200078e00ff */
[----:B------:R-:W-:Y:S02]  /*06e0*/  MOV R19, 0xffffffff ;  /* 0xffffffff00137802 */ /* 0x000fe40000000f00 */
[----:B------:R-:W-:-:S13]  /*06f0*/  ISETP.GE.U32.AND.EX P0, PT, R20, UR5, PT, P0 ;  /* 0x0000000514007c0c */ /* 0x000fda000bf06100 */
[----:B------:R-:W-:Y:S05]  /*0700*/  @P0 BRA `(.L_x_4) ;  /* 0x0000000400640947 */ /* 0x000fea0003800000 */
[----:B------:R-:W0:Y:S01]  /*0710*/  LDC.64 R14, c[0x0][0x628] ;  /* 0x00018a00ff0e7b82 */ /* 0x000e220000000a00 */
[----:B------:R-:W-:Y:S02]  /*0720*/  IMAD.MOV.U32 R6, RZ, RZ, R12 ;  /* 0x000000ffff067224 */ /* 0x000fe400078e000c */
[----:B------:R-:W-:-:S05]  /*0730*/  IMAD.MOV.U32 R7, RZ, RZ, R20 ;  /* 0x000000ffff077224 */ /* 0x000fca00078e0014 */
[----:B------:R-:W1:Y:S08]  /*0740*/  LDC R0, c[0x0][0x630] ;  /* 0x00018c00ff007b82 */ /* 0x000e700000000800 */
[----:B------:R-:W2:Y:S01]  /*0750*/  LDC.64 R18, c[0x0][0x620] ;  /* 0x00018800ff127b82 */ /* 0x000ea20000000a00 */
[----:B0-----:R-:W-:-:S04]  /*0760*/  ISETP.NE.U32.AND P0, PT, R14, RZ, PT ;  /* 0x000000ff0e00720c */ /* 0x001fc80003f05070 */
[----:B------:R-:W-:-:S13]  /*0770*/  ISETP.NE.AND.EX P0, PT, R15, RZ, PT, P0 ;  /* 0x000000ff0f00720c */ /* 0x000fda0003f05300 */
[----:B-12---:R-:W-:Y:S05]  /*0780*/  @!P0 BRA `(.L_x_5) ;  /* 0x0000000000288947 */ /* 0x006fea0003800000 */
[----:B------:R-:W0:Y:S02]  /*0790*/  LDC R5, c[0x0][0x634] ;  /* 0x00018d00ff057b82 */ /* 0x000e240000000800 */
[----:B0-----:R-:W-:-:S05]  /*07a0*/  IADD3 R5, P0, R12, R5, RZ ;  /* 0x000000050c057210 */ /* 0x001fca0007f1e0ff */
[----:B------:R-:W-:-:S04]  /*07b0*/  IMAD.X R13, RZ, RZ, R20, P0 ;  /* 0x000000ffff0d7224 */ /* 0x000fc800000e0614 */
[----:B------:R-:W-:-:S04]  /*07c0*/  IMAD.WIDE.U32 R6, R13, R14, RZ ;  /* 0x0000000e0d067225 */ /* 0x000fc800078e00ff */
[----:B------:R-:W-:-:S04]  /*07d0*/  IMAD.WIDE.U32 R8, P0, R5, R15, R6 ;  /* 0x0000000f05087225 */ /* 0x000fc80007800006 */
[----:B------:R-:W-:-:S04]  /*07e0*/  IMAD.WIDE.U32 R6, R5, R14, RZ ;  /* 0x0000000e05067225 */ /* 0x000fc800078e00ff */
[----:B------:R-:W-:Y:S01]  /*07f0*/  IMAD.X R11, RZ, RZ, RZ, P0 ;  /* 0x000000ffff0b7224 */ /* 0x000fe200000e06ff */
[----:B------:R-:W-:Y:S01]  /*0800*/  IADD3 RZ, P0, R7, R8, RZ ;  /* 0x0000000807ff7210 */ /* 0x000fe20007f1e0ff */
[----:B------:R-:W-:-:S04]  /*0810*/  IMAD.MOV.U32 R10, RZ, RZ, R9 ;  /* 0x000000ffff0a7224 */ /* 0x000fc800078e0009 */
[----:B------:R-:W-:-:S08]  /*0820*/  IMAD.WIDE.U32.X R6, R13, R15, R10, P0 ;  /* 0x0000000f0d067225 */ /* 0x000fd000000e040a */
.L_x_5:
[-CC-:B------:R-:W-:Y:S01]  /*0830*/  SHF.R.U64 R24, R6, R0.reuse, R7.reuse ;  /* 0x0000000006187219 */ /* 0x180fe20000001207 */
[----:B------:R-:W0:Y:S01]  /*0840*/  LDC R10, c[0x0][0x618] ;  /* 0x00018600ff0a7b82 */ /* 0x000e220000000800 */
[----:B------:R-:W-:Y:S01]  /*0850*/  SHF.R.U32.HI R3, RZ, R0, R7 ;  /* 0x00000000ff037219 */ /* 0x000fe20000011607 */
[----:B------:R-:W-:Y:S01]  /*0860*/  IMAD.MOV.U32 R7, RZ, RZ, R20 ;  /* 0x000000ffff077224 */ /* 0x000fe200078e0014 */
[----:B------:R-:W-:Y:S01]  /*0870*/  IADD3 R5, P0, RZ, -R24, RZ ;  /* 0x80000018ff057210 */ /* 0x000fe20007f1e0ff */
[----:B------:R-:W-:Y:S01]  /*0880*/  ULDC UR4, c[0x0][0x150] ;  /* 0x0000540000047ab9 */ /* 0x000fe20000000800 */
[----:B------:R-:W-:Y:S02]  /*0890*/  I2FP.F32.U32 R0, R2 ;  /* 0x0000000200007245 */ /* 0x000fe40000201000 */
[----:B------:R-:W-:Y:S01]  /*08a0*/  MOV R6, R12 ;  /* 0x0000000c00067202 */ /* 0x000fe20000000f00 */
[----:B------:R-:W1:Y:S01]  /*08b0*/  LDC.64 R20, c[0x0][0x640] ;  /* 0x00019000ff147b82 */ /* 0x000e620000000a00 */
[----:B------:R-:W-:-:S02]  /*08c0*/  IMAD.X R9, RZ, RZ, ~R3, P0 ;  /* 0x000000ffff097224 */ /* 0x000fc400000e0e03 */
[----:B------:R-:W-:Y:S01]  /*08d0*/  FMUL R0, R0, UR4 ;  /* 0x0000000400007c20 */ /* 0x000fe20008400000 */
[----:B------:R-:W-:Y:S01]  /*08e0*/  ULDC UR4, c[0x0][0x154] ;  /* 0x0000550000047ab9 */ /* 0x000fe20000000800 */
[----:B------:R-:W-:-:S03]  /*08f0*/  IMAD.WIDE.U32 R6, R5, R18, R6 ;  /* 0x0000001205067225 */ /* 0x000fc600078e0006 */
[----:B------:R-:W2:Y:S01]  /*0900*/  LDC R3, c[0x0][0x144] ;  /* 0x00005100ff037b82 */ /* 0x000ea20000000800 */
[----:B------:R-:W-:Y:S01]  /*0910*/  IMAD R8, R9, R18, RZ ;  /* 0x0000001209087224 */ /* 0x000fe200078e02ff */
[----:B------:R-:W3:Y:S01]  /*0920*/  F2I.U32.TRUNC.NTZ R0, R0 ;  /* 0x0000000000007305 */ /* 0x000ee2000020f000 */
[----:B------:R-:W-:Y:S02]  /*0930*/  IMAD.MOV.U32 R9, RZ, RZ, -0x1 ;  /* 0xffffffffff097424 */ /* 0x000fe400078e00ff */
[----:B------:R-:W-:-:S03]  /*0940*/  IMAD R5, R5, R19, R8 ;  /* 0x0000001305057224 */ /* 0x000fc600078e0208 */
[----:B------:R-:W4:Y:S01]  /*0950*/  LDC R14, c[0x0][0x608] ;  /* 0x00018200ff0e7b82 */ /* 0x000f220000000800 */
[----:B------:R-:W-:Y:S01]  /*0960*/  IMAD.IADD R7, R7, 0x1, R5 ;  /* 0x0000000107077824 */ /* 0x000fe200078e0205 */
[----:B------:R-:W-:-:S04]  /*0970*/  I2FP.F32.U32 R5, R4 ;  /* 0x0000000400057245 */ /* 0x000fc80000201000 */
[-CC-:B0-----:R-:W-:Y:S02]  /*0980*/  SHF.R.U64 R12, R6, R10.reuse, R7.reuse ;  /* 0x0000000a060c7219 */ /* 0x181fe40000001207 */
[----:B------:R-:W0:Y:S01]  /*0990*/  LDC R8, c[0x0][0x658] ;  /* 0x00019600ff087b82 */ /* 0x000e220000000800 */
[----:B-1----:R-:W-:Y:S01]  /*09a0*/  ISETP.NE.U32.AND P0, PT, R20, RZ, PT ;  /* 0x000000ff1400720c */ /* 0x002fe20003f05070 */
[----:B---3--:R-:W-:Y:S01]  /*09b0*/  IMAD.MOV R6, RZ, RZ, -R0 ;  /* 0x000000ffff067224 */ /* 0x008fe200078e0a00 */
[----:B------:R-:W-:Y:S02]  /*09c0*/  SHF.R.U32.HI R7, RZ, R10, R7 ;  /* 0x0000000aff077219 */ /* 0x000fe40000011607 */
[----:B------:R-:W-:-:S03]  /*09d0*/  ISETP.NE.AND.EX P0, PT, R21, RZ, PT, P0 ;  /* 0x000000ff1500720c */ /* 0x000fc60003f05300 */
[----:B------:R-:W1:Y:S01]  /*09e0*/  LDC R13, c[0x0][0x148] ;  /* 0x00005200ff0d7b82 */ /* 0x000e620000000800 */
[----:B--2---:R-:W-:Y:S02]  /*09f0*/  IMAD R0, R3, R6, R2 ;  /* 0x0000000603007224 */ /* 0x004fe400078e0202 */
[----:B------:R-:W-:-:S04]  /*0a00*/  FMUL R3, R5, UR4 ;  /* 0x0000000405037c20 */ /* 0x000fc80008400000 */
[----:B------:R2:W3:Y:S01]  /*0a10*/  F2I.U32.TRUNC.NTZ R11, R3 ;  /* 0x00000003000b7305 */ /* 0x0004e2000020f000 */
[----:B------:R-:W1:Y:S01]  /*0a20*/  LDC R19, c[0x0][0x600] ;  /* 0x00018000ff137b82 */ /* 0x000e620000000800 */
[-CC-:B----4-:R-:W-:Y:S02]  /*0a30*/  SHF.R.U64 R25, R12, R14.reuse, R7.reuse ;  /* 0x0000000e0c197219 */ /* 0x190fe40000001207 */
[----:B------:R-:W-:Y:S01]  /*0a40*/  SHF.R.U32.HI R5, RZ, R14, R7 ;  /* 0x0000000eff057219 */ /* 0x000fe20000011607 */
[----:B------:R-:W-:-:S04]  /*0a50*/  IMAD.MOV.U32 R7, RZ, RZ, 0x1 ;  /* 0x00000001ff077424 */ /* 0x000fc800078e00ff */
[----:B------:R-:W4:Y:S01]  /*0a60*/  LDC R18, c[0x0][0x648] ;  /* 0x00019200ff127b82 */ /* 0x000f220000000800 */
[-C--:B0-----:R-:W-:Y:S02]  /*0a70*/  SHF.L.U32 R2, R9, R8.reuse, RZ ;  /* 0x0000000809027219 */ /* 0x081fe400000006ff */
[-CC-:B------:R-:W-:Y:S02]  /*0a80*/  SHF.R.U64 R14, R25, R8.reuse, R5.reuse ;  /* 0x00000008190e7219 */ /* 0x180fe40000001205 */
[----:B------:R-:W-:Y:S02]  /*0a90*/  SHF.R.U32.HI R15, RZ, R8, R5 ;  /* 0x00000008ff0f7219 */ /* 0x000fe40000011605 */
[----:B------:R-:W-:Y:S01]  /*0aa0*/  LOP3.LUT R10, RZ, R2, RZ, 0x33, !PT ;  /* 0x00000002ff0a7212 */ /* 0x000fe200078e33ff */
[----:B------:R-:W0:Y:S01]  /*0ab0*/  LDC R23, c[0x0][0x638] ;  /* 0x00018e00ff177b82 */ /* 0x000e220000000800 */
[----:B------:R-:W-:Y:S01]  /*0ac0*/  SHF.L.U32 R5, R7, R8, RZ ;  /* 0x0000000807057219 */ /* 0x000fe200000006ff */
[----:B------:R-:W-:Y:S01]  /*0ad0*/  IMAD.MOV.U32 R2, RZ, RZ, R14 ;  /* 0x000000ffff027224 */ /* 0x000fe200078e000e */
[----:B--2---:R-:W-:-:S05]  /*0ae0*/  MOV R3, R15 ;  /* 0x0000000f00037202 */ /* 0x004fca0000000f00 */
[----:B------:R-:W2:Y:S01]  /*0af0*/  LDC R22, c[0x0][0x610] ;  /* 0x00018400ff167b82 */ /* 0x000ea20000000800 */
[----:B---3--:R-:W-:Y:S05]  /*0b00*/  @!P0 BRA `(.L_x_6) ;  /* 0x0000000000288947 */ /* 0x008fea0003800000 */
[----:B------:R-:W3:Y:S02]  /*0b10*/  LDC R9, c[0x0][0x64c] ;  /* 0x00019300ff097b82 */ /* 0x000ee40000000800 */
[----:B---3--:R-:W-:-:S05]  /*0b20*/  IADD3 R9, P0, R14, R9, RZ ;  /* 0x000000090e097210 */ /* 0x008fca0007f1e0ff */
        /* <DEDUP_REMOVED lines=8> */
.L_x_6:
[----:B----4-:R-:W-:Y:S01]  /*0bb0*/  SHF.R.U64 R2, R2, R18, R3 ;  /* 0x0000001202027219 */ /* 0x010fe20000001203 */
[----:B-1----:R-:W-:Y:S01]  /*0bc0*/  VIADD R3, R19, 0xffffffff ;  /* 0xffffffff13037836 */ /* 0x002fe20000000000 */
[----:B------:R-:W-:Y:S01]  /*0bd0*/  LOP3.LUT R10, R25, R10, RZ, 0xc0, !PT ;  /* 0x0000000a190a7212 */ /* 0x000fe200078ec0ff */
[----:B------:R-:W-:Y:S02]  /*0be0*/  IMAD.MOV R11, RZ, RZ, -R11 ;  /* 0x000000ffff0b7224 */ /* 0x000fe400078e0a0b */
[----:B------:R-:W-:Y:S01]  /*0bf0*/  IMAD.MOV R6, RZ, RZ, -R2 ;  /* 0x000000ffff067224 */ /* 0x000fe200078e0a02 */
[----:B------:R-:W-:Y:S01]  /*0c00*/  LOP3.LUT R3, R12, R3, RZ, 0xc0, !PT ;  /* 0x000000030c037212 */ /* 0x000fe200078ec0ff */
[----:B------:R-:W-:Y:S02]  /*0c10*/  IMAD R5, R5, R2, R10 ;  /* 0x0000000205057224 */ /* 0x000fe400078e020a */
[----:B------:R-:W-:Y:S02]  /*0c20*/  @P3 IMAD R0, R13, R11, R4 ;  /* 0x0000000b0d003224 */ /* 0x000fe400078e0204 */
[----:B0-----:R-:W-:-:S02]  /*0c30*/  IMAD R2, R6, R23, R14 ;  /* 0x0000001706027224 */ /* 0x001fc400078e020e */
[----:B--2---:R-:W-:Y:S01]  /*0c40*/  IMAD R22, R5, R22, R0 ;  /* 0x0000001605167224 */ /* 0x004fe200078e0200 */
[----:B------:R-:W-:Y:S01]  /*0c50*/  MOV R0, 0x1 ;  /* 0x0000000100007802 */ /* 0x000fe20000000f00 */
[----:B------:R-:W-:Y:S02]  /*0c60*/  IMAD R3, R2, R19, R3 ;  /* 0x0000001302037224 */ /* 0x000fe400078e0203 */
[----:B------:R-:W-:-:S03]  /*0c70*/  IMAD.MOV.U32 R19, RZ, RZ, R24 ;  /* 0x000000ffff137224 */ /* 0x000fc600078e0018 */
[----:B------:R-:W-:Y:S02]  /*0c80*/  SEL R18, R3, R22, !P3 ;  /* 0x0000001603127207 */ /* 0x000fe40005800000 */
[----:B------:R-:W-:-:S07]  /*0c90*/  SEL R22, R22, R3, !P3 ;  /* 0x0000000316167207 */ /* 0x000fce0005800000 */
.L_x_4:
[----:B------:R-:W-:-:S08]  /*0ca0*/  NOP ;  /* 0x0000000000007918 */ /* 0x000fd00000000000 */
[----:B------:R-:W0:Y:S02]  /*0cb0*/  USETMAXREG.TRY_ALLOC.CTAPOOL UP0, 0xe8 ;  /* 0x000000e8000079c8 */ /* 0x000e240008000600 */
[----:B0-----:R-:W-:-:S13]  /*0cc0*/  PLOP3.LUT P0, PT, PT, PT, UP0, 0x80, 0x0 ;  /* 0x000000000000781c */ /* 0x001fda0003f0f008 */
[----:B------:R-:W-:Y:S05]  /*0cd0*/  @!P0 BRA `(.L_x_4) ;  /* 0xfffffffc00f08947 */ /* 0x000fea000383ffff */
[----:B------:R-:W-:Y:S01]  /*0ce0*/  ULDC.64 UR4, c[0x0][0x598] ;  /* 0x0001660000047ab9 */ /* 0x000fe20000000a00 */
[----:B------:R-:W-:Y:S01]  /*0cf0*/  ULDC.64 UR36, c[0x0][0x208] ;  /* 0x0000820000247ab9 */ /* 0x000fe20000000a00 */
[----:B------:R-:W-:-:S04]  /*0d00*/  ISETP.NE.U32.AND P0, PT, RZ, UR4, PT ;  /* 0x00000004ff007c0c */ /* 0x000fc8000bf05070 */
[----:B------:R-:W-:-:S13]  /*0d10*/  ISETP.NE.AND.EX P0, PT, RZ, UR5, PT, P0 ;  /* 0x00000005ff007c0c */ /* 0x000fda000bf05300 */
[----:B------:R-:W-:Y:S05]  /*0d20*/  @!P0 BRA `(.L_x_7) ;  /* 0x00000000001c8947 */ /* 0x000fea0003800000 */
[----:B------:R-:W0:Y:S02]  /*0d30*/  LDC.64 R2, c[0x0][0x598] ;  /* 0x00016600ff027b82 */ /* 0x000e240000000a00 */
[----:B0-----:R-:W2:Y:S02]  /*0d40*/  LDG.E.64 R2, desc[UR36][R2.64] ;  /* 0x0000002402027981 */ /* 0x001ea4000c1e1b00 */
[----:B--2---:R-:W-:-:S04]  /*0d50*/  ISETP.NE.U32.AND P0, PT, R2, RZ, PT ;  /* 0x000000ff0200720c */ /* 0x004fc80003f05070 */
[----:B------:R-:W-:-:S13]  /*0d60*/  ISETP.NE.AND.EX P0, PT, R3, RZ, PT, P0 ;  /* 0x000000ff0300720c */ /* 0x000fda0003f05300 */
[----:B------:R-:W-:Y:S05]  /*0d70*/  @!P0 BRA `(.L_x_7) ;  /* 0x0000000000088947 */ /* 0x000fea0003800000 */
[----:B------:R0:W5:Y:S01]  /*0d80*/  LD.E R23, desc[UR36][R2.64] ;  /* 0x0000002402177980 */ /* 0x000162000c101900 */
[----:B------:R-:W-:Y:S05]  /*0d90*/  BRA `(.L_x_8) ;  /* 0x0000000000247947 */ /* 0x000fea0003800000 */
.L_x_7:
[----:B------:R-:W-:Y:S02]  /*0da0*/  ULDC.64 UR4, c[0x0][0x588] ;  /* 0x0001620000047ab9 */ /* 0x000fe40000000a00 */
[----:B------:R-:W-:-:S04]  /*0db0*/  ISETP.NE.U32.AND P0, PT, RZ, UR4, PT ;  /* 0x00000004ff007c0c */ /* 0x000fc8000bf05070 */
[----:B------:R-:W-:-:S13]  /*0dc0*/  ISETP.NE.AND.EX P0, PT, RZ, UR5, PT, P0 ;  /* 0x00000005ff007c0c */ /* 0x000fda000bf05300 */
[----:B------:R-:W-:Y:S05]  /*0dd0*/  @!P0 BRA `(.L_x_9) ;  /* 0x00000000000c8947 */ /* 0x000fea0003800000 */
[----:B------:R-:W0:Y:S02]  /*0de0*/  LDC.64 R2, c[0x0][0x588] ;  /* 0x00016200ff027b82 */ /* 0x000e240000000a00 */
[----:B0-----:R1:W5:Y:S01]  /*0df0*/  LDG.E R23, desc[UR36][R2.64] ;  /* 0x0000002402177981 */ /* 0x001362000c1e1900 */
[----:B------:R-:W-:Y:S05]  /*0e00*/  BRA `(.L_x_8) ;  /* 0x0000000000087947 */ /* 0x000fea0003800000 */
.L_x_9:
[----:B------:R-:W-:Y:S02]  /*0e10*/  ULDC UR4, c[0x0][0x580] ;  /* 0x0001600000047ab9 */ /* 0x000fe40000000800 */
[----:B------:R-:W-:-:S07]  /*0e20*/  IMAD.U32 R23, RZ, RZ, UR4 ;  /* 0x00000004ff177e24 */ /* 0x000fce000f8e00ff */
.L_x_8:
[----:B------:R-:W-:Y:S02]  /*0e30*/  ULDC.64 UR4, c[0x0][0x5a0] ;  /* 0x0001680000047ab9 */ /* 0x000fe40000000a00 */
[----:B------:R-:W-:-:S04]  /*0e40*/  ISETP.NE.U32.AND P0, PT, RZ, UR4, PT ;  /* 0x00000004ff007c0c */ /* 0x000fc8000bf05070 */
[----:B------:R-:W-:-:S13]  /*0e50*/  ISETP.NE.AND.EX P0, PT, RZ, UR5, PT, P0 ;  /* 0x00000005ff007c0c */ /* 0x000fda000bf05300 */
[----:B------:R-:W-:Y:S05]  /*0e60*/  @!P0 BRA `(.L_x_10) ;  /* 0x00000000001c8947 */ /* 0x000fea0003800000 */
[----:B01----:R-:W0:Y:S02]  /*0e70*/  LDC.64 R2, c[0x0][0x5a0] ;  /* 0x00016800ff027b82 */ /* 0x003e240000000a00 */
[----:B0-----:R-:W2:Y:S02]  /*0e80*/  LDG.E.64 R2, desc[UR36][R2.64] ;  /* 0x0000002402027981 */ /* 0x001ea4000c1e1b00 */
[----:B--2---:R-:W-:-:S04]  /*0e90*/  ISETP.NE.U32.AND P0, PT, R2, RZ, PT ;  /* 0x000000ff0200720c */ /* 0x004fc80003f05070 */
[----:B------:R-:W-:-:S13]  /*0ea0*/  ISETP.NE.AND.EX P0, PT, R3, RZ, PT, P0 ;  /* 0x000000ff0300720c */ /* 0x000fda0003f05300 */
[----:B------:R-:W-:Y:S05]  /*0eb0*/  @!P0 BRA `(.L_x_10) ;  /* 0x0000000000088947 */ /* 0x000fea0003800000 */
[----:B------:R0:W5:Y:S01]  /*0ec0*/  LD.E R104, desc[UR36][R2.64] ;  /* 0x0000002402687980 */ /* 0x000162000c101900 */
[----:B------:R-:W-:Y:S05]  /*0ed0*/  BRA `(.L_x_11) ;  /* 0x0000000000247947 */ /* 0x000fea0003800000 */
.L_x_10:
[----:B------:R-:W-:Y:S02]  /*0ee0*/  ULDC.64 UR4, c[0x0][0x590] ;  /* 0x0001640000047ab9 */ /* 0x000fe40000000a00 */
[----:B------:R-:W-:-:S04]  /*0ef0*/  ISETP.NE.U32.AND P0, PT, RZ, UR4, PT ;  /* 0x00000004ff007c0c */ /* 0x000fc8000bf05070 */
[----:B------:R-:W-:-:S13]  /*0f00*/  ISETP.NE.AND.EX P0, PT, RZ, UR5, PT, P0 ;  /* 0x00000005ff007c0c */ /* 0x000fda000bf05300 */
[----:B------:R-:W-:Y:S05]  /*0f10*/  @!P0 BRA `(.L_x_12) ;  /* 0x00000000000c8947 */ /* 0x000fea0003800000 */
[----:B------:R-:W2:Y:S02]  /*0f20*/  LDC.64 R104, c[0x0][0x590] ;  /* 0x00016400ff687b82 */ /* 0x000ea40000000a00 */
[----:B--2---:R2:W5:Y:S01]  /*0f30*/  LDG.E R104, desc[UR36][R104.64] ;  /* 0x0000002468687981 */ /* 0x004562000c1e1900 */
[----:B------:R-:W-:Y:S05]  /*0f40*/  BRA `(.L_x_11) ;  /* 0x0000000000087947 */ /* 0x000fea0003800000 */
.L_x_12:
[----:B------:R-:W-:Y:S02]  /*0f50*/  ULDC UR4, c[0x0][0x584] ;  /* 0x0001610000047ab9 */ /* 0x000fe40000000800 */
[----:B------:R-:W-:-:S07]  /*0f60*/  IMAD.U32 R104, RZ, RZ, UR4 ;  /* 0x00000004ff687e24 */ /* 0x000fce000f8e00ff */
.L_x_11:
[----:B------:R-:W-:-:S13]  /*0f70*/  LOP3.LUT P0, RZ, R0, 0xff, RZ, 0xc0, !PT ;  /* 0x000000ff00ff7812 */ /* 0x000fda000780c0ff */
[----:B------:R-:W-:Y:S05]  /*0f80*/  @!P0 EXIT ;  /* 0x000000000000894d */ /* 0x000fea0003800000 */
[----:B01----:R-:W3:Y:S01]  /*0f90*/  LDL R2, [R1+0x30] ;  /* 0x0000300001027983 */ /* 0x003ee20000100800 */
[----:B------:R-:W-:Y:S01]  /*0fa0*/  ULDC UR4, c[0x0][0x28c] ;  /* 0x0000a30000047ab9 */ /* 0x000fe20000000800 */
[----:B------:R-:W-:Y:S01]  /*0fb0*/  UMOV UR38, URZ ;  /* 0x0000003f00267c82 */ /* 0x000fe20008000000 */
[----:B------:R-:W-:Y:S01]  /*0fc0*/  UIADD3 UR4, UR4, 0x1f, URZ ;  /* 0x0000001f04047890 */ /* 0x000fe2000fffe03f */
[----:B------:R-:W-:-:S03]  /*0fd0*/  UMOV UR39, URZ ;  /* 0x0000003f00277c82 */ /* 0x000fc60008000000 */
[----:B------:R-:W-:-:S04]  /*0fe0*/  USHF.R.S32.HI UR5, URZ, 0x1f, UR4 ;  /* 0x0000001f3f057899 */ /* 0x000fc80008011404 */
[----:B------:R-:W-:-:S04]  /*0ff0*/  ULEA.HI UR5, UR5, UR4, URZ, 0x5 ;  /* 0x0000000405057291 */ /* 0x000fc8000f8f283f */
[----:B------:R-:W-:Y:S01]  /*1000*/  USHF.R.S32.HI UR40, URZ, 0x5, UR5 ;  /* 0x000000053f287899 */ /* 0x000fe20008011405 */
[----:B---3--:R-:W-:-:S11]  /*1010*/  LOP3.LUT R113, R2, 0x1, RZ, 0xfc, !PT ;  /* 0x0000000102717812 */ /* 0x008fd600078efcff */
.L_x_169:
[----:B------:R-:W0:Y:S01]  /*1020*/  S2R R3, SR_CgaCtaId ;  /* 0x0000000000037919 */ /* 0x000e220000008800 */
[----:B------:R-:W-:Y:S01]  /*1030*/  MOV R0, 0x400 ;  /* 0x0000040000007802 */ /* 0x000fe20000000f00 */
[----:B------:R1:W3:Y:S03]  /*1040*/  SHFL.IDX PT, R24, R17, RZ, 0x1f ;  /* 0x00001fff11187589 */ /* 0x0002e600000e0000 */
[----:B0-----:R-:W-:-:S05]  /*1050*/  LEA R32, R3, R0, 0x18 ;  /* 0x0000000003207211 */ /* 0x001fca00078ec0ff */
[----:B------:R-:W-:-:S05]  /*1060*/  VIADD R0, R32, 0x200 ;  /* 0x0000020020007836 */ /* 0x000fca0000000000 */
[----:B------:R-:W-:-:S13]  /*1070*/  LOP3.LUT P0, RZ, R0, 0x9f, RZ, 0xc0, !PT ;  /* 0x0000009f00ff7812 */ /* 0x000fda000780c0ff */
[----:B-1-3--:R-:W-:Y:S05]  /*1080*/  @!P0 BRA `(.L_x_13) ;  /* 0x0000000000408947 */ /* 0x00afea0003800000 */
[----:B------:R-:W-:Y:S01]  /*1090*/  MOV R0, 0x0 ;  /* 0x0000000000007802 */ /* 0x000fe20000000f00 */
[----:B------:R-:W-:Y:S01]  /*10a0*/  ULDC.64 UR4, c[0x4][0x78] ;  /* 0x01001e0000047ab9 */ /* 0x000fe20000000a00 */
[----:B------:R-:W-:Y:S01]  /*10b0*/  ULDC.64 UR6, c[0x4][0x8] ;  /* 0x0100020000067ab9 */ /* 0x000fe20000000a00 */
[----:B------:R-:W-:Y:S01]  /*10c0*/  IMAD.U32 R4, RZ, RZ, UR4 ;  /* 0x00000004ff047e24 */ /* 0x000fe2000f8e00ff */
[----:B------:R0:W1:Y:S01]  /*10d0*/  LDC.64 R2, c[0x4][R0] ;  /* 0x0100000000027b82 */ /* 0x0000620000000a00 */
[----:B------:R-:W-:Y:S01]  /*10e0*/  IMAD.U32 R5, RZ, RZ, UR5 ;  /* 0x00000005ff057e24 */ /* 0x000fe2000f8e00ff */
[----:B------:R-:W-:Y:S01]  /*10f0*/  ULDC.64 UR4, c[0x4][0x80] ;  /* 0x0100200000047ab9 */ /* 0x000fe20000000a00 */
[----:B------:R-:W-:Y:S01]  /*1100*/  IMAD.U32 R10, RZ, RZ, UR6 ;  /* 0x00000006ff0a7e24 */ /* 0x000fe2000f8e00ff */
[----:B------:R-:W-:Y:S01]  /*1110*/  MOV R6, UR4 ;  /* 0x0000000400067c02 */ /* 0x000fe20008000f00 */
[----:B------:R-:W-:Y:S02]  /*1120*/  IMAD.U32 R7, RZ, RZ, UR5 ;  /* 0x00000005ff077e24 */ /* 0x000fe4000f8e00ff */
[----:B------:R-:W-:-:S02]  /*1130*/  IMAD.U32 R11, RZ, RZ, UR7 ;  /* 0x00000007ff0b7e24 */ /* 0x000fc4000f8e00ff */
[----:B------:R-:W-:Y:S02]  /*1140*/  IMAD.MOV.U32 R8, RZ, RZ, 0x70 ;  /* 0x00000070ff087424 */ /* 0x000fe400078e00ff */
[----:B------:R-:W-:Y:S02]  /*1150*/  IMAD.MOV.U32 R12, RZ, RZ, 0x1 ;  /* 0x00000001ff0c7424 */ /* 0x000fe400078e00ff */
[----:B0-----:R-:W-:-:S07]  /*1160*/  IMAD.MOV.U32 R13, RZ, RZ, RZ ;  /* 0x000000ffff0d7224 */ /* 0x001fce00078e00ff */
[----:B------:R-:W-:-:S07]  /*1170*/  LEPC R20, `(.L_x_13) ;  /* 0x000000001014794e */ /* 0x000fce0000000000 */
[----:B-12--5:R-:W-:Y:S05]  /*1180*/  CALL.ABS.NOINC R2 ;  /* 0x0000000002007343 */ /* 0x026fea0003c00000 */
.L_x_13:
[----:B------:R-:W-:-:S04]  /*1190*/  IADD3 R28, R32, 0x28200, RZ ;  /* 0x00028200201c7810 */ /* 0x000fc80007ffe0ff */
[----:B------:R-:W-:-:S13]  /*11a0*/  LOP3.LUT P0, RZ, R28, 0x9f, RZ, 0xc0, !PT ;  /* 0x0000009f1cff7812 */ /* 0x000fda000780c0ff */
[----:B------:R-:W-:Y:S05]  /*11b0*/  @!P0 BRA `(.L_x_14) ;  /* 0x00000000007c8947 */ /* 0x000fea0003800000 */
        /* <DEDUP_REMOVED lines=8> */
[----:B------:R-:W-:Y:S01]  /*1240*/  MOV R8, 0x70 ;  /* 0x0000007000087802 */ /* 0x000fe20000000f00 */
[----:B------:R-:W-:Y:S02]  /*1250*/  IMAD.U32 R7, RZ, RZ, UR7 ;  /* 0x00000007ff077e24 */ /* 0x000fe4000f8e00ff */
[----:B------:R-:W-:-:S02]  /*1260*/  IMAD.U32 R10, RZ, RZ, UR4 ;  /* 0x00000004ff0a7e24 */ /* 0x000fc4000f8e00ff */
[----:B------:R-:W-:Y:S02]  /*1270*/  IMAD.U32 R11, RZ, RZ, UR5 ;  /* 0x00000005ff0b7e24 */ /* 0x000fe4000f8e00ff */
[----:B------:R-:W-:Y:S02]  /*1280*/  IMAD.MOV.U32 R12, RZ, RZ, 0x1 ;  /* 0x00000001ff0c7424 */ /* 0x000fe400078e00ff */
[----:B0-----:R-:W-:-:S07]  /*1290*/  IMAD.MOV.U32 R13, RZ, RZ, RZ ;  /* 0x000000ffff0d7224 */ /* 0x001fce00078e00ff */
[----:B------:R-:W-:-:S07]  /*12a0*/  LEPC R20, `(.L_x_15) ;  /* 0x000000001014794e */ /* 0x000fce0000000000 */
[----:B-12--5:R-:W-:Y:S05]  /*12b0*/  CALL.ABS.NOINC R14 ;  /* 0x000000000e007343 */ /* 0x026fea0003c00000 */
.L_x_15:
[----:B------:R-:W0:Y:S01]  /*12c0*/  LDC.64 R2, c[0x4][R2] ;  /* 0x0100000002027b82 */ /* 0x000e220000000a00 */
[----:B------:R-:W-:Y:S01]  /*12d0*/  ULDC.64 UR4, c[0x4][0x78] ;  /* 0x01001e0000047ab9 */ /* 0x000fe20000000a00 */
[----:B------:R-:W-:Y:S01]  /*12e0*/  ULDC.64 UR6, c[0x4][0x80] ;  /* 0x0100200000067ab9 */ /* 0x000fe20000000a00 */
[----:B------:R-:W-:Y:S02]  /*12f0*/  IMAD.U32 R4, RZ, RZ, UR4 ;  /* 0x00000004ff047e24 */ /* 0x000fe4000f8e00ff */
        /* <DEDUP_REMOVED lines=8> */
[----:B------:R-:W-:-:S07]  /*1380*/  IMAD.MOV.U32 R13, RZ, RZ, RZ ;  /* 0x000000ffff0d7224 */ /* 0x000fce00078e00ff */
[----:B------:R-:W-:-:S07]  /*1390*/  LEPC R20, `(.L_x_14) ;  /* 0x000000001014794e */ /* 0x000fce0000000000 */
[----:B0-----:R-:W-:Y:S05]  /*13a0*/  CALL.ABS.NOINC R2 ;  /* 0x0000000002007343 */ /* 0x001fea0003c00000 */
.L_x_14:
[----:B------:R-:W0:Y:S01]  /*13b0*/  S2R R2, SR_TID.X ;  /* 0x0000000000027919 */ /* 0x000e220000002100 */
[----:B------:R-:W-:Y:S01]  /*13c0*/  UMOV UR4, 0xffffffff ;  /* 0xffffffff00047882 */ /* 0x000fe20000000000 */
[----:B------:R-:W-:Y:S02]  /*13d0*/  ISETP.NE.AND P0, PT, R113, 0x3, PT ;  /* 0x000000037100780c */ /* 0x000fe40003f05270 */
[----:B0-----:R-:W-:-:S04]  /*13e0*/  LOP3.LUT R13, R2, 0x80, RZ, 0xc0, !PT ;  /* 0x00000080020d7812 */ /* 0x001fc800078ec0ff */
[----:B------:R-:W-:Y:S01]  /*13f0*/  SHF.R.U32.HI R13, RZ, 0x7, R13 ;  /* 0x00000007ff0d7819 */ /* 0x000fe2000001160d */
[----:B------:R-:W-:Y:S06]  /*1400*/  BRA.DIV UR4, `(.L_x_16) ;  /* 0x0000009604947947 */ /* 0x000fec000b800000 */
.L_x_198:
[----:B------:R-:W-:Y:S05]  /*1410*/  @!P0 BRA `(.L_x_17) ;  /* 0x0000000000048947 */ /* 0x000fea0003800000 */
[----:B------:R-:W-:Y:S01]  /*1420*/  BPT.TRAP 0x1 ;  /* 0x000000040000795c */ /* 0x000fe20000300000 */
.L_x_17:
[----:B------:R-:W-:Y:S02]  /*1430*/  IMAD.U32 R3, RZ, RZ, UR39 ;  /* 0x00000027ff037e24 */ /* 0x000fe4000f8e00ff */
[----:B------:R-:W-:-:S03]  /*1440*/  IMAD.U32 R0, RZ, RZ, UR38 ;  /* 0x00000026ff007e24 */ /* 0x000fc6000f8e00ff */
[----:B------:R-:W-:Y:S02]  /*1450*/  LEA R3, R3, R32, 0x3 ;  /* 0x0000002003037211 */ /* 0x000fe400078e18ff */
[----:B------:R-:W-:-:S04]  /*1460*/  SHF.L.U32 R0, R0, 0x1f, RZ ;  /* 0x0000001f00007819 */ /* 0x000fc800000006ff */
[----:B------:R0:W1:Y:S01]  /*1470*/  SYNCS.PHASECHK.TRANS64.TRYWAIT P1, [R3+URZ], R0 ;  /* 0x00000000030075a7 */ /* 0x000062000802017f */
[----:B------:R-:W-:Y:S05]  /*1480*/  @!P0 BRA `(.L_x_18) ;  /* 0x0000000000048947 */ /* 0x000fea0003800000 */
[----:B------:R-:W-:Y:S01]  /*1490*/  BPT.TRAP 0x1 ;  /* 0x000000040000795c */ /* 0x000fe20000300000 */
.L_x_18:
[----:B-1----:R-:W-:Y:S05]  /*14a0*/  @P1 BRA `(.L_x_19) ;  /* 0x0000000000081947 */ /* 0x002fea0003800000 */
[----:B------:R-:W1:Y:S02]  /*14b0*/  SYNCS.PHASECHK.TRANS64.TRYWAIT P1, [R3+URZ], R0 ;  /* 0x00000000030075a7 */ /* 0x000e64000802017f */
[----:B-1----:R-:W-:Y:S05]  /*14c0*/  @!P1 BRA `(.L_x_20) ;  /* 0x0000009400809947 */ /* 0x002fea0003800000 */
.L_x_19:
[----:B------:R-:W-:-:S04]  /*14d0*/  UIADD3 UR4, UR39, 0x1, URZ ;  /* 0x0000000127047890 */ /* 0x000fc8000fffe03f */
[----:B------:R-:W-:Y:S02]  /*14e0*/  UISETP.NE.AND UP0, UPT, UR4, 0x5, UPT ;  /* 0x000000050400788c */ /* 0x000fe4000bf05270 */
[----:B------:R-:W-:Y:S02]  /*14f0*/  IMAD.U32 R12, RZ, RZ, UR4 ;  /* 0x00000004ff0c7e24 */ /* 0x000fe4000f8e00ff */
[----:B------:R-:W-:Y:S02]  /*1500*/  USEL UR4, URZ, 0x1, UP0 ;  /* 0x000000013f047887 */ /* 0x000fe40008000000 */
[----:B------:R-:W-:Y:S02]  /*1510*/  PLOP3.LUT P1, PT, PT, PT, UP0, 0x80, 0x0 ;  /* 0x000000000000781c */ /* 0x000fe40003f2f008 */
[----:B------:R-:W-:Y:S02]  /*1520*/  ULOP3.LUT UR4, UR38, UR4, URZ, 0x3c, !UPT ;  /* 0x0000000426047292 */ /* 0x000fe4000f8e3c3f */
[----:B------:R-:W-:-:S04]  /*1530*/  SEL R12, R12, RZ, P1 ;  /* 0x000000ff0c0c7207 */ /* 0x000fc80000800000 */
[----:B------:R-:W-:Y:S01]  /*1540*/  IMAD.U32 R116, RZ, RZ, UR4 ;  /* 0x00000004ff747e24 */ /* 0x000fe2000f8e00ff */
[----:B------:R-:W-:Y:S06]  /*1550*/  @!P0 BRA `(.L_x_21) ;  /* 0x0000000000048947 */ /* 0x000fec0003800000 */
[----:B------:R-:W-:Y:S01]  /*1560*/  BPT.TRAP 0x1 ;  /* 0x000000040000795c */ /* 0x000fe20000300000 */
.L_x_21:
[----:B01----:R-:W-:Y:S01]  /*1570*/  SHF.R.S32.HI R3, RZ, 0x1f, R24 ;  /* 0x0000001fff037819 */ /* 0x003fe20000011418 */
[----:B------:R-:W0:Y:S01]  /*1580*/  S2R R9, SR_TID.X ;  /* 0x0000000000097919 */ /* 0x000e220000002100 */
[----:B------:R-:W-:Y:S01]  /*1590*/  IMAD.MOV.U32 R4, RZ, RZ, -0x650a62f0 ;  /* 0x9af59d10ff047424 */ /* 0x000fe200078e00ff */
[----:B------:R-:W-:Y:S01]  /*15a0*/  USHF.L.U32 UR5, UR39, 0xb, URZ ;  /* 0x0000000b27057899 */ /* 0x000fe2000800063f */
[CC--:B------:R-:W-:Y:S01]  /*15b0*/  LEA.HI R0, R3.reuse, R24.reuse, RZ, 0x2 ;  /* 0x0000001803007211 */ /* 0x0c0fe200078f10ff */
[----:B------:R-:W-:Y:S01]  /*15c0*/  IMAD.MOV.U32 R6, RZ, RZ, 0x8d10d10 ;  /* 0x08d10d10ff067424 */ /* 0x000fe200078e00ff */
[----:B------:R-:W-:Y:S01]  /*15d0*/  LEA.HI R3, R3, R24, RZ, 0x3 ;  /* 0x0000001803037211 */ /* 0x000fe200078f18ff */
[----:B------:R-:W-:Y:S01]  /*15e0*/  USHF.L.U32 UR4, UR39, 0xd, URZ ;  /* 0x0000000d27047899 */ /* 0x000fe2000800063f */
[----:B------:R-:W-:Y:S01]  /*15f0*/  LOP3.LUT R5, R0, 0xfffffffc, RZ, 0xc0, !PT ;  /* 0xfffffffc00057812 */ /* 0x000fe200078ec0ff */
[----:B------:R-:W-:Y:S01]  /*1600*/  IMAD.MOV.U32 R107, RZ, RZ, 0x90 ;  /* 0x00000090ff6b7424 */ /* 0x000fe200078e00ff */
[----:B------:R-:W-:Y:S01]  /*1610*/  SHF.R.S32.HI R3, RZ, 0x3, R3 ;  /* 0x00000003ff037819 */ /* 0x000fe20000011403 */
[----:B------:R-:W-:Y:S01]  /*1620*/  IMAD.MOV.U32 R111, RZ, RZ, 0x10 ;  /* 0x00000010ff6f7424 */ /* 0x000fe200078e00ff */
[----:B------:R-:W-:Y:S01]  /*1630*/  SHF.L.U32 R117, R116, 0x1f, RZ ;  /* 0x0000001f74757819 */ /* 0x000fe200000006ff */
[----:B------:R-:W-:-:S02]  /*1640*/  IMAD.IADD R5, R24, 0x1, -R5 ;  /* 0x0000000118057824 */ /* 0x000fc400078e0a05 */
[----:B------:R-:W-:Y:S02]  /*1650*/  IMAD R3, R3, 0x3, RZ ;  /* 0x0000000303037824 */ /* 0x000fe400078e02ff */
[----:B------:R-:W-:-:S05]  /*1660*/  IMAD R5, R5, 0xc, RZ ;  /* 0x0000000c05057824 */ /* 0x000fca00078e02ff */
[-C--:B------:R-:W-:Y:S02]  /*1670*/  SHF.R.U64 R4, R4, R5.reuse, 0xdd3f ;  /* 0x0000dd3f04047419 */ /* 0x080fe40000001205 */
[----:B------:R-:W-:Y:S02]  /*1680*/  SHF.R.U64 R6, R6, R5, 0xb08b ;  /* 0x0000b08b06067419 */ /* 0x000fe40000001205 */
[----:B------:R-:W-:Y:S02]  /*1690*/  LOP3.LUT R4, R4, 0xfff, RZ, 0xc0, !PT ;  /* 0x00000fff04047812 */ /* 0x000fe400078ec0ff */
[----:B------:R-:W-:Y:S02]  /*16a0*/  LOP3.LUT R6, R6, 0xfff, RZ, 0xc0, !PT ;  /* 0x00000fff06067812 */ /* 0x000fe400078ec0ff */
[-C--:B------:R-:W-:Y:S02]  /*16b0*/  SHF.R.U32.HI R4, RZ, R3.reuse, R4 ;  /* 0x00000003ff047219 */ /* 0x080fe40000011604 */
[----:B------:R-:W-:Y:S01]  /*16c0*/  SHF.R.U32.HI R6, RZ, R3, R6 ;  /* 0x00000003ff067219 */ /* 0x000fe20000011606 */
[C---:B0-----:R-:W-:Y:S01]  /*16d0*/  IMAD.SHL.U32 R2, R9.reuse, 0x2, RZ ;  /* 0x0000000209027824 */ /* 0x041fe200078e00ff */
[C---:B------:R-:W-:Y:S01]  /*16e0*/  LOP3.LUT R3, R4.reuse, 0x7, RZ, 0xc0, !PT ;  /* 0x0000000704037812 */ /* 0x040fe200078ec0ff */
[----:B------:R-:W-:Y:S01]  /*16f0*/  IMAD.SHL.U32 R4, R4, 0x100, RZ ;  /* 0x0000010004047824 */ /* 0x000fe200078e00ff */
[C---:B------:R-:W-:Y:S01]  /*1700*/  LOP3.LUT R8, R6.reuse, 0x7, RZ, 0xc0, !PT ;  /* 0x0000000706087812 */ /* 0x040fe200078ec0ff */
[----:B------:R-:W-:Y:S01]  /*1710*/  IMAD.SHL.U32 R6, R6, 0x40, RZ ;  /* 0x0000004006067824 */ /* 0x000fe200078e00ff */
[----:B------:R-:W-:Y:S01]  /*1720*/  SHF.R.U32.HI R14, RZ, 0x2, R9 ;  /* 0x00000002ff0e7819 */ /* 0x000fe20000011609 */
[----:B------:R-:W-:Y:S01]  /*1730*/  IMAD.SHL.U32 R108, R9, 0x10, RZ ;  /* 0x00000010096c7824 */ /* 0x000fe200078e00ff */
[----:B------:R-:W-:-:S02]  /*1740*/  ISETP.NE.AND P2, PT, R3, R8, PT ;  /* 0x000000080300720c */ /* 0x000fc40003f45270 */
[----:B------:R-:W-:Y:S02]  /*1750*/  LOP3.LUT R7, R2, 0x20, RZ, 0xc0, !PT ;  /* 0x0000002002077812 */ /* 0x000fe400078ec0ff */
[----:B------:R-:W-:Y:S02]  /*1760*/  LOP3.LUT R20, R14, 0x3, RZ, 0xc0, !PT ;  /* 0x000000030e147812 */ /* 0x000fe400078ec0ff */
[----:B------:R-:W-:Y:S02]  /*1770*/  LOP3.LUT R4, R4, 0x700, RZ, 0xc0, !PT ;  /* 0x0000070004047812 */ /* 0x000fe400078ec0ff */
[----:B------:R-:W-:Y:S01]  /*1780*/  LOP3.LUT R5, R6, 0x1c0, RZ, 0xc0, !PT ;  /* 0x000001c006057812 */ /* 0x000fe200078ec0ff */
[----:B------:R-:W-:Y:S01]  /*1790*/  IMAD.SHL.U32 R21, R20, 0x8, RZ ;  /* 0x0000000814157824 */ /* 0x000fe200078e00ff */
[C---:B------:R-:W-:Y:S02]  /*17a0*/  LOP3.LUT R0, R9.reuse, 0x10, RZ, 0xc0, !PT ;  /* 0x0000001009007812 */ /* 0x040fe400078ec0ff */
[----:B------:R-:W-:Y:S01]  /*17b0*/  LOP3.LUT R2, R9, 0x3, RZ, 0xc0, !PT ;  /* 0x0000000309027812 */ /* 0x000fe200078ec0ff */
[----:B------:R-:W-:Y:S01]  /*17c0*/  IMAD.IADD R106, R4, 0x1, R5 ;  /* 0x00000001046a7824 */ /* 0x000fe200078e0205 */
[----:B------:R-:W-:-:S02]  /*17d0*/  LEA.HI R10, R0, R7, RZ, 0x1e ;  /* 0x00000007000a7211 */ /* 0x000fc400078ff0ff */
[----:B------:R-:W-:Y:S01]  /*17e0*/  IADD3 R5, R3, 0x1, RZ ;  /* 0x0000000103057810 */ /* 0x000fe20007ffe0ff */
[----:B------:R-:W-:Y:S01]  /*17f0*/  IMAD.SHL.U32 R7, R2, 0x8, RZ ;  /* 0x0000000802077824 */ /* 0x000fe200078e00ff */
[----:B------:R-:W-:Y:S01]  /*1800*/  LOP3.LUT R21, R21, 0x18, R2, 0xe2, !PT ;  /* 0x0000001815157812 */ /* 0x000fe200078ee202 */
[----:B------:R-:W-:Y:S01]  /*1810*/  @!P2 VIADD R3, R8, 0x1 ;  /* 0x000000010803a836 */ /* 0x000fe20000000000 */
[----:B------:R-:W-:Y:S02]  /*1820*/  SEL R4, R5, R8, !P2 ;  /* 0x0000000805047207 */ /* 0x000fe40005000000 */
[----:B--2---:R-:W-:Y:S02]  /*1830*/  LOP3.LUT R105, R14, 0x4, RZ, 0xc0, !PT ;  /* 0x000000040e697812 */ /* 0x004fe400078ec0ff */
[----:B------:R-:W-:Y:S01]  /*1840*/  LOP3.LUT R2, R7, 0x18, R20, 0xe2, !PT ;  /* 0x0000001807027812 */ /* 0x000fe200078ee214 */
[----:B------:R-:W-:Y:S01]  /*1850*/  IMAD R4, R4, 0x4, R3 ;  /* 0x0000000404047824 */ /* 0x000fe200078e0203 */
[----:B------:R-:W-:Y:S01]  /*1860*/  LOP3.LUT R21, R21, R10, RZ, 0xfc, !PT ;  /* 0x0000000a15157212 */ /* 0x000fe200078efcff */
[----:B------:R-:W-:Y:S01]  /*1870*/  IMAD.U32 R7, RZ, RZ, UR40 ;  /* 0x00000028ff077e24 */ /* 0x000fe2000f8e00ff */
[----:B------:R-:W-:-:S02]  /*1880*/  LOP3.LUT R108, R108, 0xe00, RZ, 0xc0, !PT ;  /* 0x00000e006c6c7812 */ /* 0x000fc400078ec0ff */
[----:B------:R-:W-:Y:S02]  /*1890*/  LOP3.LUT R109, R2, R105, RZ, 0xfc, !PT ;  /* 0x00000069026d7212 */ /* 0x000fe400078efcff */
[----:B------:R-:W-:Y:S02]  /*18a0*/  LOP3.LUT R3, R21, UR5, RZ, 0xfc, !PT ;  /* 0x0000000515037c12 */ /* 0x000fe4000f8efcff */
[----:B------:R-:W-:Y:S02]  /*18b0*/  LOP3.LUT R110, R109, R108, RZ, 0xfc, !PT ;  /* 0x0000006c6d6e7212 */ /* 0x000fe400078efcff */
[----:B------:R-:W-:Y:S02]  /*18c0*/  SHF.L.U32 R112, R4, 0x6, RZ ;  /* 0x0000000604707819 */ /* 0x000fe400000006ff */
[----:B------:R-:W-:Y:S01]  /*18d0*/  LOP3.LUT R2, R110, UR4, RZ, 0xfc, !PT ;  /* 0x000000046e027c12 */ /* 0x000fe2000f8efcff */
[----:B------:R-:W-:Y:S01]  /*18e0*/  UMOV UR4, 0xffffffff ;  /* 0xffffffff00047882 */ /* 0x000fe20000000000 */
[----:B------:R-:W-:Y:S01]  /*18f0*/  LOP3.LUT P3, RZ, R9, 0x10, RZ, 0xc0, !PT ;  /* 0x0000001009ff7812 */ /* 0x000fe2000786c0ff */
[C---:B------:R-:W-:Y:S01]  /*1900*/  IMAD.IADD R9, R3.reuse, 0x1, R106 ;  /* 0x0000000103097824 */ /* 0x040fe200078e026a */
[-C--:B------:R-:W-:Y:S01]  /*1910*/  LEA R0, R12, R32.reuse, 0x3 ;  /* 0x000000200c007211 */ /* 0x080fe200078e18ff */
[----:B------:R-:W-:Y:S01]  /*1920*/  IMAD.IADD R3, R3, 0x1, R112 ;  /* 0x0000000103037824 */ /* 0x000fe200078e0270 */
[----:B------:R-:W-:Y:S01]  /*1930*/  LOP3.LUT P2, RZ, R14, 0x4, RZ, 0xc0, !PT ;  /* 0x000000040eff7812 */ /* 0x000fe2000784c0ff */
[----:B------:R-:W-:Y:S01]  /*1940*/  IMAD R114, R2, 0x4, R32 ;  /* 0x0000000402727824 */ /* 0x000fe200078e0220 */
[----:B------:R0:W1:Y:S01]  /*1950*/  SYNCS.PHASECHK.TRANS64.TRYWAIT P1, [R0+URZ], R117 ;  /* 0x00000075000075a7 */ /* 0x000062000802017f */
[----:B------:R-:W-:Y:S01]  /*1960*/  SEL R111, R111, 0xfffffff0, !P3 ;  /* 0xfffffff06f6f7807 */ /* 0x000fe20005800000 */
[----:B------:R-:W-:Y:S01]  /*1970*/  IMAD R2, R9, 0x4, R28 ;  /* 0x0000000409027824 */ /* 0x000fe200078e021c */
[----:B------:R-:W-:Y:S01]  /*1980*/  SEL R107, R107, 0x70, !P2 ;  /* 0x000000706b6b7807 */ /* 0x000fe20005000000 */
[----:B------:R-:W-:Y:S01]  /*1990*/  IMAD R9, R9, 0x4, R32 ;  /* 0x0000000409097824 */ /* 0x000fe200078e0220 */
[----:B------:R-:W-:Y:S01]  /*19a0*/  LEA R10, R3, R32, 0x2 ;  /* 0x00000020030a7211 */ /* 0x000fe200078e10ff */
[----:B------:R-:W-:Y:S01]  /*19b0*/  IMAD.IADD R2, R2, 0x1, R111 ;  /* 0x0000000102027824 */ /* 0x000fe200078e026f */
[----:B------:R2:W3:Y:S01]  /*19c0*/  LDS R24, [R114+0x200] ;  /* 0x0002000072187984 */ /* 0x0004e20000000800 */
[----:B------:R-:W-:Y:S01]  /*19d0*/  IMAD.IADD R115, R114, 0x1, R107 ;  /* 0x0000000172737824 */ /* 0x000fe200078e026b */
[----:B------:R-:W-:Y:S01]  /*19e0*/  ISETP.NE.AND P2, PT, R7, 0x1, PT ;  /* 0x000000010700780c */ /* 0x000fe20003f45270 */
[----:B0-----:R-:W-:Y:S01]  /*19f0*/  IMAD R0, R3, 0x4, R28 ;  /* 0x0000000403007824 */ /* 0x001fe200078e021c */
[----:B------:R2:W0:Y:S01]  /*1a00*/  LDS R25, [R114+0x600] ;  /* 0x0006000072197984 */ /* 0x0004220000000800 */
[----:B------:R-:W-:-:S02]  /*1a10*/  LOP3.LUT R7, R109, UR5, RZ, 0xfc, !PT ;  /* 0x000000056d077c12 */ /* 0x000fc4000f8efcff */
[----:B------:R-:W-:Y:S01]  /*1a20*/  IMAD.IADD R5, R111, 0x1, R0 ;  /* 0x000000016f057824 */ /* 0x000fe200078e0200 */
[----:B------:R2:W4:Y:S04]  /*1a30*/  LDS R88, [R114+0x4200] ;  /* 0x0042000072587984 */ /* 0x0005280000000800 */
[----:B------:R2:W0:Y:S04]  /*1a40*/  LDS R89, [R114+0x4600] ;  /* 0x0046000072597984 */ /* 0x0004280000000800 */
[----:B------:R2:W0:Y:S04]  /*1a50*/  LDS R26, [R115+0x200] ;  /* 0x00020000731a7984 */ /* 0x0004280000000800 */
[----:B------:R2:W0:Y:S04]  /*1a60*/  LDS R27, [R115+0x600] ;  /* 0x00060000731b7984 */ /* 0x0004280000000800 */
[----:B------:R2:W0:Y:S04]  /*1a70*/  LDS R90, [R115+0x4200] ;  /* 0x00420000735a7984 */ /* 0x0004280000000800 */
[----:B------:R2:W0:Y:S04]  /*1a80*/  LDS R91, [R115+0x4600] ;  /* 0x00460000735b7984 */ /* 0x0004280000000800 */
[----:B------:R2:W0:Y:S04]  /*1a90*/  LDS R0, [R9+0x28200] ;  /* 0x0282000009007984 */ /* 0x0004280000000800 */
[----:B------:R2:W0:Y:S04]  /*1aa0*/  LDS R3, [R2] ;  /* 0x0000000002037984 */ /* 0x0004280000000800 */
[----:B------:R2:W0:Y:S04]  /*1ab0*/  LDS R4, [R10+0x28200] ;  /* 0x028200000a047984 */ /* 0x0004280000000800 */
[----:B------:R2:W0:Y:S01]  /*1ac0*/  LDS R6, [R5] ;  /* 0x0000000005067984 */ /* 0x0004220000000800 */
[----:B-1-3--:R-:W-:Y:S05]  /*1ad0*/  BRA.DIV UR4, `(.L_x_22) ;  /* 0x0000009204107947 */ /* 0x00afea000b800000 */
[C---:B------:R-:W-:Y:S01]  /*1ae0*/  IMAD.IADD R11, R7.reuse, 0x1, R106 ;  /* 0x00000001070b7824 */ /* 0x040fe200078e026a */
[----:B------:R-:W-:Y:S01]  /*1af0*/  NOP ;  /* 0x0000000000007918 */ /* 0x000fe20000000000 */
[----:B------:R-:W-:Y:S02]  /*1b00*/  IMAD.IADD R7, R7, 0x1, R112 ;  /* 0x0000000107077824 */ /* 0x000fe400078e0270 */
[C-C-:B------:R-:W-:Y:S01]  /*1b10*/  IMAD R8, R11.reuse, 0x4, R28.reuse ;  /* 0x000000040b087824 */ /* 0x140fe200078e021c */
[----:B------:R-:W-:Y:S01]  /*1b20*/  LEA R11, R11, R32, 0x2 ;  /* 0x000000200b0b7211 */ /* 0x000fe200078e10ff */
[----:B------:R-:W-:Y:S02]  /*1b30*/  IMAD R30, R7, 0x4, R28 ;  /* 0x00000004071e7824 */ /* 0x000fe400078e021c */
[----:B------:R-:W-:Y:S02]  /*1b40*/  IMAD.IADD R8, R107, 0x1, R8 ;  /* 0x000000016b087824 */ /* 0x000fe400078e0208 */
[----:B------:R-:W-:Y:S01]  /*1b50*/  IMAD R13, R7, 0x4, R32 ;  /* 0x00000004070d7824 */ /* 0x000fe200078e0220 */
[----:B0-----:R0:W-:Y:S01]  /*1b60*/  STS [R11+0x28200], R0 ;  /* 0x028200000b007388 */ /* 0x0011e20000000800 */
[----:B------:R-:W-:-:S03]  /*1b70*/  IMAD.IADD R7, R107, 0x1, R30 ;  /* 0x000000016b077824 */ /* 0x000fc600078e021e */
[----:B------:R0:W-:Y:S04]  /*1b80*/  STS [R8], R3 ;  /* 0x0000000308007388 */ /* 0x0001e80000000800 */
[----:B------:R0:W-:Y:S04]  /*1b90*/  STS [R13+0x28200], R4 ;  /* 0x028200040d007388 */ /* 0x0001e80000000800 */
[----:B------:R0:W-:Y:S04]  /*1ba0*/  STS [R7], R6 ;  /* 0x0000000607007388 */ /* 0x0001e80000000800 */
[----:B------:R0:W1:Y:S04]  /*1bb0*/  LDS R30, [R9+0x29200] ;  /* 0x02920000091e7984 */ /* 0x0000680000000800 */
[----:B------:R0:W3:Y:S04]  /*1bc0*/  LDS R29, [R2+0x1000] ;  /* 0x00100000021d7984 */ /* 0x0000e80000000800 */
[----:B--2---:R-:W2:Y:S04]  /*1bd0*/  LDS R10, [R10+0x29200] ;  /* 0x029200000a0a7984 */ /* 0x004ea80000000800 */
[----:B------:R0:W0:Y:S01]  /*1be0*/  LDS R32, [R5+0x1000] ;  /* 0x0010000005207984 */ /* 0x0000220000000800 */
[----:B------:R-:W-:Y:S01]  /*1bf0*/  NOP ;  /* 0x0000000000007918 */ /* 0x000fe20000000000 */
.L_x_202:
[----:B-1----:R-:W-:Y:S04]  /*1c00*/  STS [R11+0x29200], R30 ;  /* 0x0292001e0b007388 */ /* 0x002fe80000000800 */
[----:B---3--:R-:W-:Y:S04]  /*1c10*/  STS [R8+0x1000], R29 ;  /* 0x0010001d08007388 */ /* 0x008fe80000000800 */
[----:B--2---:R-:W-:Y:S04]  /*1c20*/  STS [R13+0x29200], R10 ;  /* 0x0292000a0d007388 */ /* 0x004fe80000000800 */
[----:B0-----:R4:W-:Y:S04]  /*1c30*/  STS [R7+0x1000], R32 ;  /* 0x0010002007007388 */ /* 0x0019e80000000800 */
[----:B------:R-:W-:Y:S04]  /*1c40*/  LDS R96, [R114+0x300] ;  /* 0x0003000072607984 */ /* 0x000fe80000000800 */
[----:B------:R-:W-:Y:S04]  /*1c50*/  LDS R97, [R114+0x700] ;  /* 0x0007000072617984 */ /* 0x000fe80000000800 */
[----:B------:R-:W-:Y:S04]  /*1c60*/  LDS R98, [R115+0x300] ;  /* 0x0003000073627984 */ /* 0x000fe80000000800 */
[----:B------:R-:W0:Y:S04]  /*1c70*/  LDS R99, [R115+0x700] ;  /* 0x0007000073637984 */ /* 0x000e280000000800 */
[----:B------:R-:W-:Y:S04]  /*1c80*/  LDS R100, [R114+0x4300] ;  /* 0x0043000072647984 */ /* 0x000fe80000000800 */
[----:B------:R-:W-:Y:S04]  /*1c90*/  LDS R101, [R114+0x4700] ;  /* 0x0047000072657984 */ /* 0x000fe80000000800 */
[----:B------:R-:W-:Y:S04]  /*1ca0*/  LDS R102, [R115+0x4300] ;  /* 0x0043000073667984 */ /* 0x000fe80000000800 */
[----:B------:R-:W1:Y:S01]  /*1cb0*/  LDS R103, [R115+0x4700] ;  /* 0x0047000073677984 */ /* 0x000e620000000800 */
[----:B------:R-:W-:Y:S01]  /*1cc0*/  @!PT LDS RZ, [RZ] ;  /* 0x00000000fffff984 */ /* 0x000fe20000000800 */
[----:B------:R-:W-:Y:S01]  /*1cd0*/  @!PT LDS RZ, [RZ] ;  /* 0x00000000fffff984 */ /* 0x000fe20000000800 */
[----:B------:R-:W-:Y:S01]  /*1ce0*/  @!PT LDS RZ, [RZ] ;  /* 0x00000000fffff984 */ /* 0x000fe20000000800 */
[----:B------:R-:W-:Y:S01]  /*1cf0*/  @!PT LDS RZ, [RZ] ;  /* 0x00000000fffff984 */ /* 0x000fe20000000800 */
[----:B------:R2:W-:Y:S06]  /*1d00*/  MEMBAR.ALL.CTA ;  /* 0x0000000000007992 */ /* 0x0005ec0000008000 */
[----:B--2---:R-:W2:Y:S01]  /*1d10*/  FENCE.VIEW.ASYNC.S ;  /* 0x00000000000073c6 */ /* 0x004ea20000000000 */
[----:B------:R-:W-:Y:S05]  /*1d20*/  WARPSYNC.ALL ;  /* 0x0000000000007948 */ /* 0x000fea0003800000 */
[----:B------:R-:W-:Y:S01]  /*1d30*/  R2UR UR4, R28 ;  /* 0x000000001c0472ca */ /* 0x000fe200000e0000 */
[----:B--2---:R-:W-:Y:S06]  /*1d40*/  BAR.SYNC.DEFER_BLOCKING 0x2, 0x100 ;  /* 0x0084000000007b1d */ /* 0x004fec0000010000 */
[----:B------:R-:W-:-:S06]  /*1d50*/  UMOV UR11, 0xc0000040 ;  /* 0xc0000040000b7882 */ /* 0x000fcc0000000000 */
[----:B------:R-:W-:-:S04]  /*1d60*/  USHF.R.U32.HI UR4, URZ, 0x4, UR4 ;  /* 0x000000043f047899 */ /* 0x000fc80008011604 */
[----:B------:R-:W-:-:S04]  /*1d70*/  ULOP3.LUT UR4, UR4, 0x3fff, URZ, 0xc0, !UPT ;  /* 0x00003fff04047892 */ /* 0x000fc8000f8ec03f */
[----:B------:R-:W-:-:S04]  /*1d80*/  ULOP3.LUT UR7, UR4, 0x10000, URZ, 0xfc, !UPT ;  /* 0x0001000004077892 */ /* 0x000fc8000f8efc3f */
[----:B------:R-:W-:Y:S01]  /*1d90*/  ULEA UR4, UR39, UR7, 0x9 ;  /* 0x0000000727047291 */ /* 0x000fe2000f8e483f */
[----:B------:R-:W-:-:S03]  /*1da0*/  WARPGROUP.ARRIVE ;  /* 0x00000000000079c5 */ /* 0x000fc60000000000 */
[----:B------:R-:W-:-:S03]  /*1db0*/  UIADD3 UR6, UR4, 0x10, URZ ;  /* 0x0000001004067890 */ /* 0x000fc6000fffe03f */
[----:B------:R-:W-:Y:S02]  /*1dc0*/  UMOV UR10, UR4 ;  /* 0x00000004000a7c82 */ /* 0x000fe40008000000 */
[----:B------:R-:W-:Y:S03]  /*1dd0*/  HGMMA.64x64x8.F32.TF32 R56, R24, gdesc[UR8], RZ, !UPT, gsb0 ;  /* 0x04e0000818387df0 */ /* 0x000fe6000c0028ff */
[----:B------:R-:W-:Y:S02]  /*1de0*/  WARPGROUP.DEPBAR.LE gsb0, 0x0 ;  /* 0x00008000000079c5 */ /* 0x000fe40000010000 */
[----:B----4-:R-:W-:-:S06]  /*1df0*/  WARPGROUP.ARRIVE ;  /* 0x00000000000079c5 */ /* 0x010fcc0000000000 */
[----:B------:R-:W-:Y:S01]  /*1e00*/  HGMMA.64x64x8.F32.TF32 R24, R88, gdesc[UR8], RZ, !UPT, gsb0 ;  /* 0x04e0000858187df0 */ /* 0x000fe2000c0028ff */
[----:B------:R-:W-:Y:S01]  /*1e10*/  UMOV UR10, UR6 ;  /* 0x00000006000a7c82 */ /* 0x000fe20008000000 */
[----:B------:R-:W-:Y:S01]  /*1e20*/  UMOV UR11, 0xc0000040 ;  /* 0xc0000040000b7882 */ /* 0x000fe20000000000 */
[----:B------:R-:W-:Y:S02]  /*1e30*/  UIADD3 UR6, UR4, 0x20, URZ ;  /* 0x0000002004067890 */ /* 0x000fe4000fffe03f */
[----:B------:R-:W-:Y:S01]  /*1e40*/  UIADD3 UR4, UR4, 0x30, URZ ;  /* 0x0000003004047890 */ /* 0x000fe2000fffe03f */
[----:B------:R-:W-:Y:S02]  /*1e50*/  WARPGROUP.DEPBAR.LE gsb0, 0x0 ;  /* 0x00008000000079c5 */ /* 0x000fe40000010000 */
[----:B0-----:R-:W-:-:S06]  /*1e60*/  WARPGROUP.ARRIVE ;  /* 0x00000000000079c5 */ /* 0x001fcc0000000000 */
[----:B------:R-:W-:Y:S03]  /*1e70*/  HGMMA.64x64x8.F32.TF32 R56, R96, gdesc[UR8], R56, gsb0 ;  /* 0x04e0000860387df0 */ /* 0x000fe60008002838 */
[----:B------:R-:W-:Y:S02]  /*1e80*/  WARPGROUP.DEPBAR.LE gsb0, 0x0 ;  /* 0x00008000000079c5 */ /* 0x000fe40000010000 */
[----:B-1----:R-:W-:-:S06]  /*1e90*/  WARPGROUP.ARRIVE ;  /* 0x00000000000079c5 */ /* 0x002fcc0000000000 */
[----:B------:R-:W-:Y:S01]  /*1ea0*/  HGMMA.64x64x8.F32.TF32 R24, R100, gdesc[UR8], R24, gsb0 ;  /* 0x04e0000864187df0 */ /* 0x000fe20008002818 */
[----:B------:R-:W-:Y:S01]  /*1eb0*/  UMOV UR10, UR6 ;  /* 0x00000006000a7c82 */ /* 0x000fe20008000000 */
[----:B------:R-:W-:Y:S01]  /*1ec0*/  UMOV UR11, 0xc0000040 ;  /* 0xc0000040000b7882 */ /* 0x000fe20000000000 */
[----:B------:R-:W-:Y:S02]  /*1ed0*/  WARPGROUP.DEPBAR.LE gsb0, 0x0 ;  /* 0x00008000000079c5 */ /* 0x000fe40000010000 */
        /* <DEDUP_REMOVED lines=28> */
[----:B------:R-:W-:Y:S03]  /*20a0*/  HGMMA.64x64x8.F32.TF32 R24, R100, gdesc[UR8], R24, gsb0 ;  /* 0x04e0000864187df0 */ /* 0x000fe60008002818 */
[----:B------:R-:W-:Y:S02]  /*20b0*/  WARPGROUP.DEPBAR.LE gsb0, 0x0 ;  /* 0x00008000000079c5 */ /* 0x000fe40000010000 */
[----:B------:R-:W-:Y:S05]  /*20c0*/  @!P2 BRA `(.L_x_23) ;  /* 0x00000014004ca947 */ /* 0x000fea0003800000 */
[----:B------:R-:W-:Y:S05]  /*20d0*/  @!P0 BRA `(.L_x_24) ;  /* 0x0000000000048947 */ /* 0x000fea0003800000 */
[----:B------:R-:W-:Y:S01]  /*20e0*/  BPT.TRAP 0x1 ;  /* 0x000000040000795c */ /* 0x000fe20000300000 */
.L_x_24:
[----:B------:R-:W-:Y:S05]  /*20f0*/  @P1 BRA `(.L_x_25) ;  /* 0x0000000000181947 */ /* 0x000fea0003800000 */
[----:B------:R-:W0:Y:S01]  /*2100*/  S2UR UR5, SR_CgaCtaId ;  /* 0x00000000000579c3 */ /* 0x000e220000008800 */
[----:B------:R-:W-:Y:S02]  /*2110*/  UMOV UR4, 0x400 ;  /* 0x0000040000047882 */ /* 0x000fe40000000000 */
[----:B0-----:R-:W-:-:S06]  /*2120*/  ULEA UR4, UR5, UR4, 0x18 ;  /* 0x0000000405047291 */ /* 0x001fcc000f8ec03f */
[----:B------:R-:W-:-:S04]  /*2130*/  LEA R0, R12, UR4, 0x3 ;  /* 0x000000040c007c11 */ /* 0x000fc8000f8e18ff */
[----:B------:R-:W0:Y:S02]  /*2140*/  SYNCS.PHASECHK.TRANS64.TRYWAIT P1, [R0+URZ], R117 ;  /* 0x00000075000075a7 */ /* 0x000e24000802017f */
[----:B0-----:R-:W-:Y:S05]  /*2150*/  @!P1 BRA `(.L_x_26) ;  /* 0x0000008800dc9947 */ /* 0x001fea0003800000 */
.L_x_25:
[----:B------:R-:W1:Y:S01]  /*2160*/  S2UR UR5, SR_CgaCtaId ;  /* 0x00000000000579c3 */ /* 0x000e620000008800 */
[----:B------:R-:W-:Y:S01]  /*2170*/  UMOV UR4, 0x400 ;  /* 0x0000040000047882 */ /* 0x000fe20000000000 */
[C---:B0-----:R-:W-:Y:S02]  /*2180*/  IMAD.SHL.U32 R0, R12.reuse, 0x800, RZ ;  /* 0x000008000c007824 */ /* 0x041fe400078e00ff */
[----:B------:R-:W-:Y:S02]  /*2190*/  IMAD.SHL.U32 R115, R12, 0x2000, RZ ;  /* 0x000020000c737824 */ /* 0x000fe400078e00ff */
[----:B------:R-:W-:Y:S01]  /*21a0*/  IMAD.U32 R114, RZ, RZ, UR39 ;  /* 0x00000027ff727e24 */ /* 0x000fe2000f8e00ff */
[----:B------:R-:W-:Y:S01]  /*21b0*/  LOP3.LUT R3, R0, R21, RZ, 0xfc, !PT ;  /* 0x0000001500037212 */ /* 0x000fe200078efcff */
[----:B------:R-:W0:Y:S04]  /*21c0*/  LDC R99, c[0x0][0x28c] ;  /* 0x0000a300ff637b82 */ /* 0x000e280000000800 */
[----:B------:R-:W-:-:S02]  /*21d0*/  IMAD.IADD R2, R106, 0x1, R3 ;  /* 0x000000016a027824 */ /* 0x000fc400078e0203 */
[----:B------:R-:W-:Y:S01]  /*21e0*/  IMAD.IADD R3, R112, 0x1, R3 ;  /* 0x0000000170037824 */ /* 0x000fe200078e0203 */
[----:B-1----:R-:W-:-:S06]  /*21f0*/  ULEA UR4, UR5, UR4, 0x18 ;  /* 0x0000000405047291 */ /* 0x002fcc000f8ec03f */
[----:B------:R-:W-:Y:S01]  /*2200*/  IMAD.U32 R119, RZ, RZ, UR4 ;  /* 0x00000004ff777e24 */ /* 0x000fe2000f8e00ff */
[----:B0-----:R-:W-:-:S03]  /*2210*/  ISETP.GE.AND P1, PT, R99, 0x41, PT ;  /* 0x000000416300780c */ /* 0x001fc60003f26270 */
[--C-:B------:R-:W-:Y:S01]  /*2220*/  IMAD R15, R2, 0x4, R119.reuse ;  /* 0x00000004020f7824 */ /* 0x100fe200078e0277 */
[----:B------:R-:W-:Y:S01]  /*2230*/  IADD3 R90, R119, 0x28200, RZ ;  /* 0x00028200775a7810 */ /* 0x000fe20007ffe0ff */
[----:B------:R-:W-:-:S04]  /*2240*/  IMAD R11, R3, 0x4, R119 ;  /* 0x00000004030b7824 */ /* 0x000fc800078e0277 */
[--C-:B------:R-:W-:Y:S02]  /*2250*/  IMAD R4, R2, 0x4, R90.reuse ;  /* 0x0000000402047824 */ /* 0x100fe400078e025a */
[----:B------:R-:W-:Y:S01]  /*2260*/  IMAD R6, R3, 0x4, R90 ;  /* 0x0000000403067824 */ /* 0x000fe200078e025a */
[----:B------:R-:W0:Y:S01]  /*2270*/  LDS R2, [R15+0x28200] ;  /* 0x028200000f027984 */ /* 0x000e220000000800 */
[C---:B------:R-:W-:Y:S01]  /*2280*/  IMAD.IADD R4, R111.reuse, 0x1, R4 ;  /* 0x000000016f047824 */ /* 0x040fe200078e0204 */
[----:B------:R-:W-:Y:S02]  /*2290*/  LOP3.LUT R3, R0, R109, RZ, 0xfc, !PT ;  /* 0x0000006d00037212 */ /* 0x000fe400078efcff */
[----:B------:R-:W-:Y:S02]  /*22a0*/  IADD3 R7, R111, R6, RZ ;  /* 0x000000066f077210 */ /* 0x000fe40007ffe0ff */
[----:B------:R-:W1:Y:S01]  /*22b0*/  LDS R5, [R4] ;  /* 0x0000000004057984 */ /* 0x000e620000000800 */
[----:B------:R-:W-:Y:S01]  /*22c0*/  LOP3.LUT R0, R115, R110, RZ, 0xfc, !PT ;  /* 0x0000006e73007212 */ /* 0x000fe200078efcff */
[----:B------:R-:W-:-:S02]  /*22d0*/  IMAD.IADD R9, R106, 0x1, R3 ;  /* 0x000000016a097824 */ /* 0x000fc400078e0203 */
[----:B------:R-:W2:Y:S01]  /*22e0*/  LDS R6, [R11+0x28200] ;  /* 0x028200000b067984 */ /* 0x000ea20000000800 */
[----:B------:R-:W-:Y:S02]  /*22f0*/  IMAD.IADD R3, R112, 0x1, R3 ;  /* 0x0000000170037824 */ /* 0x000fe400078e0203 */
[--C-:B------:R-:W-:Y:S01]  /*2300*/  IMAD R0, R0, 0x4, R119.reuse ;  /* 0x0000000400007824 */ /* 0x100fe200078e0277 */
[----:B------:R-:W3:Y:S01]  /*2310*/  LDS R8, [R7] ;  /* 0x0000000007087984 */ /* 0x000ee20000000800 */
[----:B------:R-:W-:Y:S01]  /*2320*/  IMAD R10, R9, 0x4, R90 ;  /* 0x00000004090a7824 */ /* 0x000fe200078e025a */
[----:B------:R-:W-:Y:S01]  /*2330*/  LEA R90, R3, R90, 0x2 ;  /* 0x0000005a035a7211 */ /* 0x000fe200078e10ff */
[----:B------:R-:W-:Y:S01]  /*2340*/  IMAD.IADD R13, R107, 0x1, R0 ;  /* 0x000000016b0d7824 */ /* 0x000fe200078e0200 */
[----:B------:R-:W-:Y:S01]  /*2350*/  LDS R88, [R0+0x200] ;  /* 0x0002000000587984 */ /* 0x000fe20000000800 */
[--C-:B------:R-:W-:Y:S02]  /*2360*/  IMAD R97, R9, 0x4, R119.reuse ;  /* 0x0000000409617824 */ /* 0x100fe400078e0277 */
[----:B------:R-:W-:Y:S01]  /*2370*/  IMAD R98, R3, 0x4, R119 ;  /* 0x0000000403627824 */ /* 0x000fe200078e0277 */
[----:B------:R-:W-:Y:S01]  /*2380*/  LDS R89, [R0+0x600] ;  /* 0x0006000000597984 */ /* 0x000fe20000000800 */
[----:B------:R-:W-:-:S02]  /*2390*/  IMAD.IADD R10, R107, 0x1, R10 ;  /* 0x000000016b0a7824 */ /* 0x000fc400078e020a */
[----:B------:R-:W-:Y:S01]  /*23a0*/  IMAD.IADD R3, R107, 0x1, R90 ;  /* 0x000000016b037824 */ /* 0x000fe200078e025a */
[----:B------:R-:W-:Y:S04]  /*23b0*/  LDS R92, [R0+0x4200] ;  /* 0x00420000005c7984 */ /* 0x000fe80000000800 */
[----:B------:R-:W-:Y:S04]  /*23c0*/  LDS R93, [R0+0x4600] ;  /* 0x00460000005d7984 */ /* 0x000fe80000000800 */
[----:B------:R-:W-:Y:S04]  /*23d0*/  LDS R90, [R13+0x200] ;  /* 0x000200000d5a7984 */ /* 0x000fe80000000800 */
[----:B------:R-:W-:Y:S04]  /*23e0*/  LDS R91, [R13+0x600] ;  /* 0x000600000d5b7984 */ /* 0x000fe80000000800 */
[----:B------:R-:W-:Y:S04]  /*23f0*/  LDS R94, [R13+0x4200] ;  /* 0x004200000d5e7984 */ /* 0x000fe80000000800 */
[----:B------:R-:W-:Y:S01]  /*2400*/  LDS R95, [R13+0x4600] ;  /* 0x004600000d5f7984 */ /* 0x000fe20000000800 */
[----:B------:R-:W-:-:S03]  /*2410*/  NOP ;  /* 0x0000000000007918 */ /* 0x000fc60000000000 */
[----:B0-----:R-:W-:Y:S04]  /*2420*/  STS [R97+0x28200], R2 ;  /* 0x0282000261007388 */ /* 0x001fe80000000800 */
[----:B-1----:R-:W-:Y:S04]  /*2430*/  STS [R10], R5 ;  /* 0x000000050a007388 */ /* 0x002fe80000000800 */
[----:B--2---:R-:W-:Y:S04]  /*2440*/  STS [R98+0x28200], R6 ;  /* 0x0282000662007388 */ /* 0x004fe80000000800 */
[----:B---3--:R-:W-:Y:S04]  /*2450*/  STS [R3], R8 ;  /* 0x0000000803007388 */ /* 0x008fe80000000800 */
[----:B------:R-:W0:Y:S04]  /*2460*/  LDS R0, [R15+0x29200] ;  /* 0x029200000f007984 */ /* 0x000e280000000800 */
[----:B------:R-:W1:Y:S04]  /*2470*/  LDS R9, [R4+0x1000] ;  /* 0x0010000004097984 */ /* 0x000e680000000800 */
[----:B------:R-:W2:Y:S04]  /*2480*/  LDS R11, [R11+0x29200] ;  /* 0x029200000b0b7984 */ /* 0x000ea80000000800 */
[----:B------:R-:W3:Y:S01]  /*2490*/  LDS R96, [R7+0x1000] ;  /* 0x0010000007607984 */ /* 0x000ee20000000800 */
[----:B------:R-:W-:-:S03]  /*24a0*/  NOP ;  /* 0x0000000000007918 */ /* 0x000fc60000000000 */
[----:B0-----:R0:W-:Y:S04]  /*24b0*/  STS [R97+0x29200], R0 ;  /* 0x0292000061007388 */ /* 0x0011e80000000800 */
[----:B-1----:R0:W-:Y:S04]  /*24c0*/  STS [R10+0x1000], R9 ;  /* 0x001000090a007388 */ /* 0x0021e80000000800 */
[----:B--2---:R0:W-:Y:S04]  /*24d0*/  STS [R98+0x29200], R11 ;  /* 0x0292000b62007388 */ /* 0x0041e80000000800 */
[----:B---3--:R0:W-:Y:S01]  /*24e0*/  STS [R3+0x1000], R96 ;  /* 0x0010006003007388 */ /* 0x0081e20000000800 */
[----:B------:R-:W-:Y:S05]  /*24f0*/  @!P1 BRA `(.L_x_27) ;  /* 0x0000000800c09947 */ /* 0x000fea0003800000 */
[----:B------:R-:W-:Y:S01]  /*2500*/  R2UR UR4, R12 ;  /* 0x000000000c0472ca */ /* 0x000fe200000e0000 */
[----:B------:R-:W-:Y:S01]  /*2510*/  UIADD3 UR5, UR40, -0x1, URZ ;  /* 0xffffffff28057890 */ /* 0x000fe2000fffe03f */
[----:B------:R-:W-:-:S05]  /*2520*/  IMAD.U32 R114, RZ, RZ, UR39 ;  /* 0x00000027ff727e24 */ /* 0x000fca000f8e00ff */
[----:B------:R-:W-:-:S08]  /*2530*/  MOV R117, UR5 ;  /* 0x0000000500757c02 */ /* 0x000fd00008000f00 */
.L_x_36:
[----:B------:R-:W-:-:S04]  /*2540*/  UIADD3 UR5, UR4, 0x1, URZ ;  /* 0x0000000104057890 */ /* 0x000fc8000fffe03f */
[----:B------:R-:W-:-:S04]  /*2550*/  UISETP.NE.AND UP0, UPT, UR5, 0x5, UPT ;  /* 0x000000050500788c */ /* 0x000fc8000bf05270 */
[----:B------:R-:W-:Y:S02]  /*2560*/  USEL UR6, URZ, 0x1, UP0 ;  /* 0x000000013f067887 */ /* 0x000fe40008000000 */
[----:B------:R-:W-:-:S04]  /*2570*/  USEL UR5, UR5, URZ, UP0 ;  /* 0x0000003f05057287 */ /* 0x000fc80008000000 */
[----:B------:R-:W-:Y:S02]  /*2580*/  LOP3.LUT R116, R116, UR6, RZ, 0x3c, !PT ;  /* 0x0000000674747c12 */ /* 0x000fe4000f8e3cff */
[----:B------:R-:W-:Y:S01]  /*2590*/  IMAD.U32 R12, RZ, RZ, UR5 ;  /* 0x00000005ff0c7e24 */ /* 0x000fe2000f8e00ff */
[----:B------:R-:W-:Y:S06]  /*25a0*/  @!P0 BRA `(.L_x_28) ;  /* 0x0000000000048947 */ /* 0x000fec0003800000 */
[----:B------:R-:W-:Y:S01]  /*25b0*/  BPT.TRAP 0x1 ;  /* 0x000000040000795c */ /* 0x000fe20000300000 */
.L_x_28:
[----:B0-----:R-:W0:Y:S01]  /*25c0*/  S2R R0, SR_TID.X ;  /* 0x0000000000007919 */ /* 0x001e220000002100 */
[----:B------:R-:W-:Y:S01]  /*25d0*/  MOV R119, 0x400 ;  /* 0x0000040000777802 */ /* 0x000fe20000000f00 */
[----:B------:R-:W-:Y:S01]  /*25e0*/  ULEA UR6, UR4, UR7, 0x9 ;  /* 0x0000000704067291 */ /* 0x000fe2000f8e483f */
[----:B------:R-:W-:Y:S01]  /*25f0*/  SHF.L.U32 R5, R116, 0x1f, RZ ;  /* 0x0000001f74057819 */ /* 0x000fe200000006ff */
[----:B------:R-:W1:Y:S01]  /*2600*/  S2R R2, SR_CgaCtaId ;  /* 0x0000000000027919 */ /* 0x000e620000008800 */
[----:B------:R-:W-:-:S04]  /*2610*/  UMOV UR11, 0xc0000040 ;  /* 0xc0000040000b7882 */ /* 0x000fc80000000000 */
[----:B------:R-:W-:Y:S01]  /*2620*/  UMOV UR10, UR6 ;  /* 0x00000006000a7c82 */ /* 0x000fe20008000000 */
[C---:B0-----:R-:W-:Y:S01]  /*2630*/  IMAD.SHL.U32 R108, R0.reuse, 0x10, RZ ;  /* 0x00000010006c7824 */ /* 0x041fe200078e00ff */
[----:B------:R-:W-:Y:S01]  /*2640*/  SHF.R.U32.HI R14, RZ, 0x2, R0 ;  /* 0x00000002ff0e7819 */ /* 0x000fe20000011600 */
[----:B------:R-:W-:Y:S01]  /*2650*/  IMAD.SHL.U32 R0, R0, 0x8, RZ ;  /* 0x0000000800007824 */ /* 0x000fe200078e00ff */
[----:B-1----:R-:W-:Y:S02]  /*2660*/  LEA R119, R2, R119, 0x18 ;  /* 0x0000007702777211 */ /* 0x002fe400078ec0ff */
[----:B------:R-:W-:Y:S02]  /*2670*/  LOP3.LUT R108, R108, 0xe00, RZ, 0xc0, !PT ;  /* 0x00000e006c6c7812 */ /* 0x000fe400078ec0ff */
[----:B------:R-:W-:Y:S01]  /*2680*/  LOP3.LUT R105, R14, 0x4, RZ, 0xc0, !PT ;  /* 0x000000040e697812 */ /* 0x000fe200078ec0ff */
[----:B------:R-:W-:Y:S01]  /*2690*/  IMAD R4, R12, 0x8, R119 ;  /* 0x000000080c047824 */ /* 0x000fe200078e0277 */
[----:B------:R-:W-:-:S02]  /*26a0*/  LOP3.LUT R20, R14, 0x3, RZ, 0xc0, !PT ;  /* 0x000000030e147812 */ /* 0x000fc400078ec0ff */
[----:B------:R-:W-:Y:S01]  /*26b0*/  LOP3.LUT R3, R108, R105, RZ, 0xfc, !PT ;  /* 0x000000696c037212 */ /* 0x000fe200078efcff */
[----:B------:R0:W1:Y:S03]  /*26c0*/  SYNCS.PHASECHK.TRANS64.TRYWAIT P1, [R4+URZ], R5 ;  /* 0x00000005040075a7 */ /* 0x000066000802017f */
[----:B------:R-:W-:-:S04]  /*26d0*/  LOP3.LUT R3, R3, R20, RZ, 0xfc, !PT ;  /* 0x0000001403037212 */ /* 0x000fc800078efcff */
[----:B------:R-:W-:Y:S01]  /*26e0*/  LOP3.LUT R0, R3, 0x18, R0, 0xf8, !PT ;  /* 0x0000001803007812 */ /* 0x000fe200078ef800 */
[----:B------:R-:W-:Y:S01]  /*26f0*/  IMAD.U32 R3, RZ, RZ, UR4 ;  /* 0x00000004ff037e24 */ /* 0x000fe2000f8e00ff */
[----:B------:R-:W-:-:S03]  /*2700*/  UIADD3 UR4, UR6, 0x10, URZ ;  /* 0x0000001006047890 */ /* 0x000fc6000fffe03f */
[----:B------:R-:W-:-:S05]  /*2710*/  IMAD R0, R3, 0x2000, R0 ;  /* 0x0000200003007824 */ /* 0x000fca00078e0200 */
[----:B------:R-:W-:-:S05]  /*2720*/  LEA R2, R0, R119, 0x2 ;  /* 0x0000007700027211 */ /* 0x000fca00078e10ff */
[----:B------:R-:W-:Y:S01]  /*2730*/  IMAD.IADD R3, R107, 0x1, R2 ;  /* 0x000000016b037824 */ /* 0x000fe200078e0202 */
[----:B------:R-:W-:Y:S04]  /*2740*/  LDS R96, [R2+0x300] ;  /* 0x0003000002607984 */ /* 0x000fe80000000800 */
[----:B------:R-:W-:Y:S04]  /*2750*/  LDS R97, [R2+0x700] ;  /* 0x0007000002617984 */ /* 0x000fe80000000800 */
[----:B------:R-:W-:Y:S04]  /*2760*/  LDS R100, [R2+0x4300] ;  /* 0x0043000002647984 */ /* 0x000fe80000000800 */
[----:B------:R-:W-:Y:S04]  /*2770*/  LDS R101, [R2+0x4700] ;  /* 0x0047000002657984 */ /* 0x000fe80000000800 */
[----:B------:R-:W-:Y:S04]  /*2780*/  LDS R98, [R3+0x300] ;  /* 0x0003000003627984 */ /* 0x000fe80000000800 */
[----:B------:R-:W2:Y:S04]  /*2790*/  LDS R99, [R3+0x700] ;  /* 0x0007000003637984 */ /* 0x000ea80000000800 */
[----:B------:R-:W-:Y:S04]  /*27a0*/  LDS R102, [R3+0x4300] ;  /* 0x0043000003667984 */ /* 0x000fe80000000800 */
[----:B------:R-:W3:Y:S01]  /*27b0*/  LDS R103, [R3+0x4700] ;  /* 0x0047000003677984 */ /* 0x000ee20000000800 */
[----:B------:R-:W-:Y:S01]  /*27c0*/  @!PT LDS RZ, [RZ] ;  /* 0x00000000fffff984 */ /* 0x000fe20000000800 */
[----:B------:R-:W-:Y:S01]  /*27d0*/  @!PT LDS RZ, [RZ] ;  /* 0x00000000fffff984 */ /* 0x000fe20000000800 */
[----:B------:R-:W-:Y:S01]  /*27e0*/  @!PT LDS RZ, [RZ] ;  /* 0x00000000fffff984 */ /* 0x000fe20000000800 */
[----:B------:R-:W-:Y:S01]  /*27f0*/  @!PT LDS RZ, [RZ] ;  /* 0x00000000fffff984 */ /* 0x000fe20000000800 */
[----:B------:R4:W-:Y:S06]  /*2800*/  MEMBAR.ALL.CTA ;  /* 0x0000000000007992 */ /* 0x0009ec0000008000 */
[----:B----4-:R-:W4:Y:S02]  /*2810*/  FENCE.VIEW.ASYNC.S ;  /* 0x00000000000073c6 */ /* 0x010f240000000000 */
[----:B----4-:R-:W-:Y:S06]  /*2820*/  BAR.SYNC.DEFER_BLOCKING 0x2, 0x100 ;  /* 0x0084000000007b1d */ /* 0x010fec0000010000 */
[----:B------:R-:W-:-:S06]  /*2830*/  WARPGROUP.ARRIVE ;  /* 0x00000000000079c5 */ /* 0x000fcc0000000000 */
[----:B------:R-:W-:Y:S03]  /*2840*/  HGMMA.64x64x8.F32.TF32 R56, R88, gdesc[UR8], R56, gsb0 ;  /* 0x04e0000858387df0 */ /* 0x000fe60008002838 */
[----:B------:R-:W-:Y:S02]  /*2850*/  WARPGROUP.DEPBAR.LE gsb0, 0x0 ;  /* 0x00008000000079c5 */ /* 0x000fe40000010000 */
[----:B------:R-:W-:-:S06]  /*2860*/  WARPGROUP.ARRIVE ;  /* 0x00000000000079c5 */ /* 0x000fcc0000000000 */
[----:B------:R-:W-:Y:S01]  /*2870*/  HGMMA.64x64x8.F32.TF32 R24, R92, gdesc[UR8], R24, gsb0 ;  /* 0x04e000085c187df0 */ /* 0x000fe20008002818 */
[----:B------:R-:W-:Y:S01]  /*2880*/  UMOV UR10, UR4 ;  /* 0x00000004000a7c82 */ /* 0x000fe20008000000 */
[----:B------:R-:W-:Y:S01]  /*2890*/  UMOV UR11, 0xc0000040 ;  /* 0xc0000040000b7882 */ /* 0x000fe20000000000 */
[----:B------:R-:W-:Y:S02]  /*28a0*/  WARPGROUP.DEPBAR.LE gsb0, 0x0 ;  /* 0x00008000000079c5 */ /* 0x000fe40000010000 */
[----:B--2---:R-:W-:-:S06]  /*28b0*/  WARPGROUP.ARRIVE ;  /* 0x00000000000079c5 */ /* 0x004fcc0000000000 */
[----:B------:R-:W-:Y:S03]  /*28c0*/  HGMMA.64x64x8.F32.TF32 R56, R96, gdesc[UR8], R56, gsb0 ;  /* 0x04e0000860387df0 */ /* 0x000fe60008002838 */
[----:B------:R-:W-:Y:S02]  /*28d0*/  WARPGROUP.DEPBAR.LE gsb0, 0x0 ;  /* 0x00008000000079c5 */ /* 0x000fe40000010000 */
[----:B---3--:R-:W-:-:S06]  /*28e0*/  WARPGROUP.ARRIVE ;  /* 0x00000000000079c5 */ /* 0x008fcc0000000000 */
[----:B------:R-:W-:Y:S03]  /*28f0*/  HGMMA.64x64x8.F32.TF32 R24, R100, gdesc[UR8], R24, gsb0 ;  /* 0x04e0000864187df0 */ /* 0x000fe60008002818 */
[----:B------:R-:W-:Y:S02]  /*2900*/  WARPGROUP.DEPBAR.LE gsb0, 0x0 ;  /* 0x00008000000079c5 */ /* 0x000fe40000010000 */
[----:B------:R0:W2:Y:S04]  /*2910*/  LDS R88, [R2+0x400] ;  /* 0x0004000002587984 */ /* 0x0000a80000000800 */
[----:B------:R0:W3:Y:S04]  /*2920*/  LDS R89, [R2+0x800] ;  /* 0x0008000002597984 */ /* 0x0000e80000000800 */
[----:B------:R0:W4:Y:S04]  /*2930*/  LDS R90, [R3+0x400] ;  /* 0x00040000035a7984 */ /* 0x0001280000000800 */
[----:B------:R0:W0:Y:S04]  /*2940*/  LDS R91, [R3+0x800] ;  /* 0x00080000035b7984 */ /* 0x0000280000000800 */
[----:B------:R0:W0:Y:S04]  /*2950*/  LDS R92, [R2+0x4400] ;  /* 0x00440000025c7984 */ /* 0x0000280000000800 */
[----:B------:R0:W0:Y:S04]  /*2960*/  LDS R93, [R2+0x4800] ;  /* 0x00480000025d7984 */ /* 0x0000280000000800 */
[----:B------:R0:W0:Y:S04]  /*2970*/  LDS R94, [R3+0x4400] ;  /* 0x00440000035e7984 */ /* 0x0000280000000800 */
[----:B------:R0:W0:Y:S01]  /*2980*/  LDS R95, [R3+0x4800] ;  /* 0x00480000035f7984 */ /* 0x0000220000000800 */
[----:B-1----:R-:W-:Y:S05]  /*2990*/  @!P0 BRA `(.L_x_29) ;  /* 0x0000000000048947 */ /* 0x002fea0003800000 */
[----:B------:R-:W-:Y:S01]  /*29a0*/  BPT.TRAP 0x1 ;  /* 0x000000040000795c */ /* 0x000fe20000300000 */
.L_x_29:
[----:B------:R-:W2:Y:S01]  /*29b0*/  LDL R6, [R1+0x30] ;  /* 0x0000300001067983 */ /* 0x000ea20000100800 */
[----:B------:R-:W-:-:S04]  /*29c0*/  IMAD R0, R114, 0x8, R119 ;  /* 0x0000000872007824 */ /* 0x000fc800078e0277 */
[----:B------:R-:W-:-:S05]  /*29d0*/  VIADD R0, R0, 0x28 ;  /* 0x0000002800007836 */ /* 0x000fca0000000000 */
[----:B------:R-:W-:-:S04]  /*29e0*/  PRMT R0, RZ, 0x654, R0 ;  /* 0x00000654ff007816 */ /* 0x000fc80000000000 */
[----:B------:R1:W-:Y:S01]  /*29f0*/  SYNCS.ARRIVE.TRANS64.RED.A1T0 RZ, [R0+URZ], RZ ;  /* 0x000000ff00ff79a7 */ /* 0x0003e2000810043f */
[----:B--2---:R-:W-:-:S13]  /*2a00*/  ISETP.GT.U32.AND P2, PT, R6, 0x1, PT ;  /* 0x000000010600780c */ /* 0x004fda0003f44070 */
[----:B-1----:R-:W-:Y:S05]  /*2a10*/  @P2 BRA `(.L_x_30) ;  /* 0x0000000000042947 */ /* 0x002fea0003800000 */
[----:B------:R-:W-:Y:S01]  /*2a20*/  BPT.TRAP 0x1 ;  /* 0x000000040000795c */ /* 0x000fe20000300000 */
.L_x_30:
[----:B------:R-:W-:Y:S01]  /*2a30*/  UIADD3 UR4, UR6, 0x20, URZ ;  /* 0x0000002006047890 */ /* 0x000fe2000fffe03f */
[----:B0--34-:R-:W-:Y:S01]  /*2a40*/  WARPGROUP.ARRIVE ;  /* 0x00000000000079c5 */ /* 0x019fe20000000000 */
[----:B------:R-:W-:Y:S01]  /*2a50*/  UMOV UR11, 0xc0000040 ;  /* 0xc0000040000b7882 */ /* 0x000fe20000000000 */
[----:B------:R-:W-:-:S04]  /*2a60*/  VIADD R114, R114, 0x1 ;  /* 0x0000000172727836 */ /* 0x000fc80000000000 */
[----:B------:R-:W-:Y:S01]  /*2a70*/  UMOV UR10, UR4 ;  /* 0x00000004000a7c82 */ /* 0x000fe20008000000 */
[C---:B------:R-:W-:Y:S01]  /*2a80*/  ISETP.NE.AND P2, PT, R114.reuse, 0x5, PT ;  /* 0x000000057200780c */ /* 0x040fe20003f45270 */
[----:B------:R-:W-:Y:S03]  /*2a90*/  HGMMA.64x64x8.F32.TF32 R56, R88, gdesc[UR8], R56, gsb0 ;  /* 0x04e0000858387df0 */ /* 0x000fe60008002838 */
[----:B------:R-:W-:Y:S01]  /*2aa0*/  SEL R114, R114, RZ, P2 ;  /* 0x000000ff72727207 */ /* 0x000fe20001000000 */
[----:B------:R-:W-:Y:S02]  /*2ab0*/  WARPGROUP.DEPBAR.LE gsb0, 0x0 ;  /* 0x00008000000079c5 */ /* 0x000fe40000010000 */
[----:B------:R-:W-:-:S06]  /*2ac0*/  WARPGROUP.ARRIVE ;  /* 0x00000000000079c5 */ /* 0x000fcc0000000000 */
[----:B------:R-:W-:Y:S03]  /*2ad0*/  HGMMA.64x64x8.F32.TF32 R24, R92, gdesc[UR8], R24, gsb0 ;  /* 0x04e000085c187df0 */ /* 0x000fe60008002818 */
[----:B------:R-:W-:Y:S02]  /*2ae0*/  WARPGROUP.DEPBAR.LE gsb0, 0x0 ;  /* 0x00008000000079c5 */ /* 0x000fe40000010000 */
[----:B------:R0:W1:Y:S04]  /*2af0*/  LDS R96, [R2+0x500] ;  /* 0x0005000002607984 */ /* 0x0000680000000800 */
[----:B------:R0:W2:Y:S04]  /*2b00*/  LDS R97, [R2+0x900] ;  /* 0x0009000002617984 */ /* 0x0000a80000000800 */
[----:B------:R0:W3:Y:S04]  /*2b10*/  LDS R100, [R2+0x4500] ;  /* 0x0045000002647984 */ /* 0x0000e80000000800 */
[----:B------:R0:W4:Y:S04]  /*2b20*/  LDS R101, [R2+0x4900] ;  /* 0x0049000002657984 */ /* 0x0001280000000800 */
[----:B------:R0:W0:Y:S04]  /*2b30*/  LDS R98, [R3+0x500] ;  /* 0x0005000003627984 */ /* 0x0000280000000800 */
[----:B------:R0:W0:Y:S04]  /*2b40*/  LDS R99, [R3+0x900] ;  /* 0x0009000003637984 */ /* 0x0000280000000800 */
[----:B------:R0:W0:Y:S04]  /*2b50*/  LDS R102, [R3+0x4500] ;  /* 0x0045000003667984 */ /* 0x0000280000000800 */
[----:B------:R0:W0:Y:S01]  /*2b60*/  LDS R103, [R3+0x4900] ;  /* 0x0049000003677984 */ /* 0x0000220000000800 */
[----:B------:R-:W-:Y:S05]  /*2b70*/  @!P0 BRA `(.L_x_31) ;  /* 0x0000000000048947 */ /* 0x000fea0003800000 */
[----:B------:R-:W-:Y:S01]  /*2b80*/  BPT.TRAP 0x1 ;  /* 0x000000040000795c */ /* 0x000fe20000300000 */
.L_x_31:
[C---:B------:R-:W-:Y:S01]  /*2b90*/  IMAD.SHL.U32 R115, R12.reuse, 0x2000, RZ ;  /* 0x000020000c737824 */ /* 0x040fe200078e00ff */
[----:B------:R-:W-:Y:S01]  /*2ba0*/  BSSY B0, `(.L_x_32) ;  /* 0x0000007000007945 */ /* 0x000fe20003800000 */
[----:B------:R-:W-:-:S03]  /*2bb0*/  IMAD.SHL.U32 R118, R12, 0x800, RZ ;  /* 0x000008000c767824 */ /* 0x000fc600078e00ff */
[----:B------:R-:W-:Y:S02]  /*2bc0*/  LOP3.LUT R0, R115, R110, RZ, 0xfc, !PT ;  /* 0x0000006e73007212 */ /* 0x000fe400078efcff */
[----:B0-----:R-:W-:Y:S01]  /*2bd0*/  LOP3.LUT R3, R118, R21, RZ, 0xfc, !PT ;  /* 0x0000001576037212 */ /* 0x001fe200078efcff */
[----:B------:R-:W-:Y:S06]  /*2be0*/  @P1 BRA `(.L_x_33) ;  /* 0x0000000000081947 */ /* 0x000fec0003800000 */
[----:B------:R-:W0:Y:S02]  /*2bf0*/  SYNCS.PHASECHK.TRANS64.TRYWAIT P1, [R4+URZ], R5 ;  /* 0x00000005040075a7 */ /* 0x000e24000802017f */
[----:B0-----:R-:W-:Y:S05]  /*2c00*/  @!P1 BRA `(.L_x_34) ;  /* 0x0000008000449947 */ /* 0x001fea0003800000 */
.L_x_33:
[----:B------:R-:W-:Y:S05]  /*2c10*/  BSYNC B0 ;  /* 0x0000000000007941 */ /* 0x000fea0003800000 */
.L_x_32:
[----:B------:R-:W-:Y:S01]  /*2c20*/  IADD3 R2, R106, R3, RZ ;  /* 0x000000036a027210 */ /* 0x000fe20007ffe0ff */
[----:B------:R-:W-:Y:S01]  /*2c30*/  VIADD R9, R119, 0x28200 ;  /* 0x0002820077097836 */ /* 0x000fe20000000000 */
[----:B------:R-:W-:Y:S01]  /*2c40*/  UMOV UR4, 0xffffffff ;  /* 0xffffffff00047882 */ /* 0x000fe20000000000 */
[----:B------:R-:W-:Y:S01]  /*2c50*/  IMAD.IADD R4, R112, 0x1, R3 ;  /* 0x0000000170047824 */ /* 0x000fe200078e0203 */
[----:B------:R-:W-:Y:S01]  /*2c60*/  LOP3.LUT R13, R118, R109, RZ, 0xfc, !PT ;  /* 0x0000006d760d7212 */ /* 0x000fe200078efcff */
[----:B------:R-:W-:Y:S02]  /*2c70*/  IMAD R10, R0, 0x4, R119 ;  /* 0x00000004000a7824 */ /* 0x000fe400078e0277 */
[--C-:B------:R-:W-:Y:S01]  /*2c80*/  IMAD R6, R2, 0x4, R9.reuse ;  /* 0x0000000402067824 */ /* 0x100fe200078e0209 */
[C---:B------:R-:W-:Y:S01]  /*2c90*/  LEA R7, R4.reuse, R119, 0x2 ;  /* 0x0000007704077211 */ /* 0x040fe200078e10ff */
[----:B------:R-:W-:Y:S01]  /*2ca0*/  IMAD R8, R4, 0x4, R9 ;  /* 0x0000000404087824 */ /* 0x000fe200078e0209 */
[----:B------:R0:W0:Y:S01]  /*2cb0*/  LDS R88, [R10+0x200] ;  /* 0x000200000a587984 */ /* 0x0000220000000800 */
[----:B------:R-:W-:-:S02]  /*2cc0*/  IMAD R5, R2, 0x4, R119 ;  /* 0x0000000402057824 */ /* 0x000fc400078e0277 */
[----:B------:R-:W-:Y:S01]  /*2cd0*/  IMAD.IADD R11, R107, 0x1, R10 ;  /* 0x000000016b0b7824 */ /* 0x000fe200078e020a */
[----:B------:R0:W0:Y:S01]  /*2ce0*/  LDS R89, [R10+0x600] ;  /* 0x000600000a597984 */ /* 0x0000220000000800 */
[C---:B------:R-:W-:Y:S02]  /*2cf0*/  IMAD.IADD R6, R111.reuse, 0x1, R6 ;  /* 0x000000016f067824 */ /* 0x040fe400078e0206 */
[----:B------:R-:W-:Y:S01]  /*2d00*/  IMAD.IADD R8, R111, 0x1, R8 ;  /* 0x000000016f087824 */ /* 0x000fe200078e0208 */
[----:B------:R0:W0:Y:S04]  /*2d10*/  LDS R92, [R10+0x4200] ;  /* 0x004200000a5c7984 */ /* 0x0000280000000800 */
[----:B------:R0:W0:Y:S04]  /*2d20*/  LDS R93, [R10+0x4600] ;  /* 0x004600000a5d7984 */ /* 0x0000280000000800 */
[----:B------:R0:W0:Y:S04]  /*2d30*/  LDS R0, [R5+0x28200] ;  /* 0x0282000005007984 */ /* 0x0000280000000800 */
[----:B------:R0:W0:Y:S04]  /*2d40*/  LDS R3, [R7+0x28200] ;  /* 0x0282000007037984 */ /* 0x0000280000000800 */
[----:B------:R0:W0:Y:S04]  /*2d50*/  LDS R90, [R11+0x200] ;  /* 0x000200000b5a7984 */ /* 0x0000280000000800 */
[----:B------:R0:W0:Y:S04]  /*2d60*/  LDS R91, [R11+0x600] ;  /* 0x000600000b5b7984 */ /* 0x0000280000000800 */
[----:B------:R0:W0:Y:S04]  /*2d70*/  LDS R94, [R11+0x4200] ;  /* 0x004200000b5e7984 */ /* 0x0000280000000800 */
[----:B------:R0:W0:Y:S04]  /*2d80*/  LDS R95, [R11+0x4600] ;  /* 0x004600000b5f7984 */ /* 0x0000280000000800 */
[----:B------:R0:W0:Y:S04]  /*2d90*/  LDS R2, [R6] ;  /* 0x0000000006027984 */ /* 0x0000280000000800 */
[----:B------:R0:W0:Y:S01]  /*2da0*/  LDS R4, [R8] ;  /* 0x0000000008047984 */ /* 0x0000220000000800 */
[----:B------:R-:W-:Y:S05]  /*2db0*/  BRA.DIV UR4, `(.L_x_35) ;  /* 0x0000007e04ec7947 */ /* 0x000fea000b800000 */
[--C-:B0-----:R-:W-:Y:S01]  /*2dc0*/  IMAD.IADD R10, R106, 0x1, R13.reuse ;  /* 0x000000016a0a7824 */ /* 0x101fe200078e020d */
[----:B------:R-:W-:Y:S01]  /*2dd0*/  NOP ;  /* 0x0000000000007918 */ /* 0x000fe20000000000 */
[----:B------:R-:W-:Y:S02]  /*2de0*/  IMAD.IADD R120, R112, 0x1, R13 ;  /* 0x0000000170787824 */ /* 0x000fe400078e020d */
[----:B------:R-:W-:-:S03]  /*2df0*/  IMAD R118, R10, 0x4, R9 ;  /* 0x000000040a767824 */ /* 0x000fc600078e0209 */
[----:B------:R-:W-:Y:S01]  /*2e00*/  LEA R122, R120, R9, 0x2 ;  /* 0x00000009787a7211 */ /* 0x000fe200078e10ff */
[--C-:B------:R-:W-:Y:S02]  /*2e10*/  IMAD R9, R10, 0x4, R119.reuse ;  /* 0x000000040a097824 */ /* 0x100fe400078e0277 */
[C---:B------:R-:W-:Y:S02]  /*2e20*/  IMAD.IADD R11, R107.reuse, 0x1, R118 ;  /* 0x000000016b0b7824 */ /* 0x040fe400078e0276 */
[----:B------:R-:W-:Y:S01]  /*2e30*/  IMAD R10, R120, 0x4, R119 ;  /* 0x00000004780a7824 */ /* 0x000fe200078e0277 */
[----:B------:R0:W-:Y:S01]  /*2e40*/  STS [R9+0x28200], R0 ;  /* 0x0282000009007388 */ /* 0x0001e20000000800 */
[----:B------:R-:W-:-:S03]  /*2e50*/  IMAD.IADD R13, R107, 0x1, R122 ;  /* 0x000000016b0d7824 */ /* 0x000fc600078e027a */
[----:B------:R0:W-:Y:S04]  /*2e60*/  STS [R11], R2 ;  /* 0x000000020b007388 */ /* 0x0001e80000000800 */
[----:B------:R0:W-:Y:S04]  /*2e70*/  STS [R10+0x28200], R3 ;  /* 0x028200030a007388 */ /* 0x0001e80000000800 */
[----:B------:R0:W-:Y:S04]  /*2e80*/  STS [R13], R4 ;  /* 0x000000040d007388 */ /* 0x0001e80000000800 */
[----:B------:R0:W0:Y:S04]  /*2e90*/  LDS R118, [R5+0x29200] ;  /* 0x0292000005767984 */ /* 0x0000280000000800 */
[----:B------:R-:W0:Y:S04]  /*2ea0*/  LDS R6, [R6+0x1000] ;  /* 0x0010000006067984 */ /* 0x000e280000000800 */
[----:B------:R-:W0:Y:S04]  /*2eb0*/  LDS R7, [R7+0x29200] ;  /* 0x0292000007077984 */ /* 0x000e280000000800 */
[----:B------:R-:W0:Y:S01]  /*2ec0*/  LDS R8, [R8+0x1000] ;  /* 0x0010000008087984 */ /* 0x000e220000000800 */
[----:B------:R-:W-:Y:S01]  /*2ed0*/  NOP ;  /* 0x0000000000007918 */ /* 0x000fe20000000000 */
.L_x_206:
[----:B0-----:R0:W-:Y:S01]  /*2ee0*/  STS [R9+0x29200], R118 ;  /* 0x0292007609007388 */ /* 0x0011e20000000800 */
[----:B------:R-:W-:Y:S05]  /*2ef0*/  WARPSYNC.ALL ;  /* 0x0000000000007948 */ /* 0x000fea0003800000 */
[----:B------:R0:W-:Y:S04]  /*2f00*/  STS [R11+0x1000], R6 ;  /* 0x001000060b007388 */ /* 0x0001e80000000800 */
[----:B------:R0:W-:Y:S04]  /*2f10*/  STS [R10+0x29200], R7 ;  /* 0x029200070a007388 */ /* 0x0001e80000000800 */
[----:B------:R0:W-:Y:S01]  /*2f20*/  STS [R13+0x1000], R8 ;  /* 0x001000080d007388 */ /* 0x0001e20000000800 */
[----:B------:R-:W-:Y:S01]  /*2f30*/  UIADD3 UR4, UR6, 0x30, URZ ;  /* 0x0000003006047890 */ /* 0x000fe2000fffe03f */
[----:B-12---:R-:W-:Y:S01]  /*2f40*/  WARPGROUP.ARRIVE ;  /* 0x00000000000079c5 */ /* 0x006fe20000000000 */
[----:B------:R-:W-:Y:S01]  /*2f50*/  UMOV UR11, 0xc0000040 ;  /* 0xc0000040000b7882 */ /* 0x000fe20000000000 */
[C---:B------:R-:W-:Y:S01]  /*2f60*/  ISETP.GT.AND P1, PT, R117.reuse, 0x2, PT ;  /* 0x000000027500780c */ /* 0x040fe20003f24270 */
[----:B------:R-:W-:-:S03]  /*2f70*/  VIADD R117, R117, 0xffffffff ;  /* 0xffffffff75757836 */ /* 0x000fc60000000000 */
[----:B------:R-:W-:Y:S01]  /*2f80*/  UMOV UR10, UR4 ;  /* 0x00000004000a7c82 */ /* 0x000fe20008000000 */
[----:B------:R-:W-:Y:S01]  /*2f90*/  R2UR UR4, R12 ;  /* 0x000000000c0472ca */ /* 0x000fe200000e0000 */
[----:B------:R-:W-:Y:S03]  /*2fa0*/  HGMMA.64x64x8.F32.TF32 R56, R96, gdesc[UR8], R56, gsb0 ;  /* 0x04e0000860387df0 */ /* 0x000fe60008002838 */
[----:B------:R-:W-:Y:S02]  /*2fb0*/  WARPGROUP.DEPBAR.LE gsb0, 0x0 ;  /* 0x00008000000079c5 */ /* 0x000fe40000010000 */
[----:B---34-:R-:W-:-:S06]  /*2fc0*/  WARPGROUP.ARRIVE ;  /* 0x00000000000079c5 */ /* 0x018fcc0000000000 */
[----:B------:R-:W-:Y:S03]  /*2fd0*/  HGMMA.64x64x8.F32.TF32 R24, R100, gdesc[UR8], R24, gsb0 ;  /* 0x04e0000864187df0 */ /* 0x000fe60008002818 */
[----:B------:R-:W-:Y:S02]  /*2fe0*/  WARPGROUP.DEPBAR.LE gsb0, 0x0 ;  /* 0x00008000000079c5 */ /* 0x000fe40000010000 */
[----:B0-----:R-:W-:Y:S05]  /*2ff0*/  @P1 BRA `(.L_x_36) ;  /* 0xfffffff400501947 */ /* 0x001fea000383ffff */
.L_x_27:
[----:B0-----:R-:W0:Y:S01]  /*3000*/  S2R R0, SR_TID.X ;  /* 0x0000000000007919 */ /* 0x001e220000002100 */
[----:B------:R-:W-:Y:S01]  /*3010*/  LOP3.LUT R105, R20, R108, R105, 0xfe, !PT ;  /* 0x0000006c14697212 */ /* 0x000fe200078efe69 */
[----:B------:R-:W-:Y:S01]  /*3020*/  IMAD.MOV.U32 R13, RZ, RZ, -0x3fffffc0 ;  /* 0xc0000040ff0d7424 */ /* 0x000fe200078e00ff */
[----:B------:R-:W-:Y:S01]  /*3030*/  LEA R12, R12, UR7, 0x9 ;  /* 0x000000070c0c7c11 */ /* 0x000fe2000f8e48ff */
[----:B------:R-:W-:-:S03]  /*3040*/  IMAD.MOV.U32 R3, RZ, RZ, -0x3fffffc0 ;  /* 0xc0000040ff037424 */ /* 0x000fc600078e00ff */
[C---:B------:R-:W-:Y:S01]  /*3050*/  R2UR UR6, R12.reuse ;  /* 0x000000000c0672ca */ /* 0x040fe200000e0000 */
[C---:B------:R-:W-:Y:S01]  /*3060*/  VIADD R2, R12.reuse, 0x10 ;  /* 0x000000100c027836 */ /* 0x040fe20000000000 */
[C---:B------:R-:W-:Y:S02]  /*3070*/  R2UR UR7, R13.reuse ;  /* 0x000000000d0772ca */ /* 0x040fe400000e0000 */
[----:B------:R-:W-:Y:S02]  /*3080*/  R2UR UR10, R12 ;  /* 0x000000000c0a72ca */ /* 0x000fe400000e0000 */
[----:B------:R-:W-:Y:S01]  /*3090*/  R2UR UR11, R13 ;  /* 0x000000000d0b72ca */ /* 0x000fe200000e0000 */
[----:B0-----:R-:W-:-:S05]  /*30a0*/  IMAD.SHL.U32 R0, R0, 0x8, RZ ;  /* 0x0000000800007824 */ /* 0x001fca00078e00ff */
[----:B------:R-:W-:-:S04]  /*30b0*/  LOP3.LUT R0, R105, 0x18, R0, 0xf8, !PT ;  /* 0x0000001869007812 */ /* 0x000fc800078ef800 */
[----:B------:R-:W-:-:S05]  /*30c0*/  IADD3 R115, R0, R115, RZ ;  /* 0x0000007300737210 */ /* 0x000fca0007ffe0ff */
[----:B------:R-:W-:-:S04]  /*30d0*/  IMAD R0, R115, 0x4, R119 ;  /* 0x0000000473007824 */ /* 0x000fc800078e0277 */
[----:B------:R-:W-:Y:S01]  /*30e0*/  IMAD.IADD R107, R107, 0x1, R0 ;  /* 0x000000016b6b7824 */ /* 0x000fe200078e0200 */
[----:B------:R-:W-:Y:S04]  /*30f0*/  LDS R96, [R0+0x300] ;  /* 0x0003000000607984 */ /* 0x000fe80000000800 */
[----:B------:R-:W-:Y:S04]  /*3100*/  LDS R97, [R0+0x700] ;  /* 0x0007000000617984 */ /* 0x000fe80000000800 */
[----:B------:R-:W-:Y:S04]  /*3110*/  LDS R100, [R0+0x4300] ;  /* 0x0043000000647984 */ /* 0x000fe80000000800 */
[----:B------:R-:W-:Y:S04]  /*3120*/  LDS R101, [R0+0x4700] ;  /* 0x0047000000657984 */ /* 0x000fe80000000800 */
[----:B------:R-:W-:Y:S04]  /*3130*/  LDS R98, [R107+0x300] ;  /* 0x000300006b627984 */ /* 0x000fe80000000800 */
[----:B------:R-:W0:Y:S04]  /*3140*/  LDS R99, [R107+0x700] ;  /* 0x000700006b637984 */ /* 0x000e280000000800 */
[----:B------:R-:W-:Y:S04]  /*3150*/  LDS R102, [R107+0x4300] ;  /* 0x004300006b667984 */ /* 0x000fe80000000800 */
[----:B------:R-:W1:Y:S01]  /*3160*/  LDS R103, [R107+0x4700] ;  /* 0x004700006b677984 */ /* 0x000e620000000800 */
[----:B------:R-:W-:Y:S01]  /*3170*/  @!PT LDS RZ, [RZ] ;  /* 0x00000000fffff984 */ /* 0x000fe20000000800 */
[----:B------:R-:W-:Y:S01]  /*3180*/  @!PT LDS RZ, [RZ] ;  /* 0x00000000fffff984 */ /* 0x000fe20000000800 */
[----:B------:R-:W-:Y:S01]  /*3190*/  @!PT LDS RZ, [RZ] ;  /* 0x00000000fffff984 */ /* 0x000fe20000000800 */
[----:B------:R-:W-:Y:S01]  /*31a0*/  @!PT LDS RZ, [RZ] ;  /* 0x00000000fffff984 */ /* 0x000fe20000000800 */
[----:B------:R2:W-:Y:S06]  /*31b0*/  MEMBAR.ALL.CTA ;  /* 0x0000000000007992 */ /* 0x0005ec0000008000 */
[----:B--2---:R-:W2:Y:S02]  /*31c0*/  FENCE.VIEW.ASYNC.S ;  /* 0x00000000000073c6 */ /* 0x004ea40000000000 */
[----:B--2---:R-:W-:Y:S06]  /*31d0*/  BAR.SYNC.DEFER_BLOCKING 0x2, 0x100 ;  /* 0x0084000000007b1d */ /* 0x004fec0000010000 */
[----:B------:R-:W-:-:S06]  /*31e0*/  WARPGROUP.ARRIVE ;  /* 0x00000000000079c5 */ /* 0x000fcc0000000000 */
[----:B------:R-:W-:Y:S01]  /*31f0*/  HGMMA.64x64x8.F32.TF32 R56, R88, gdesc[UR4], R56, gsb0 ;  /* 0x04e0000458387df0 */ /* 0x000fe20008002838 */
[----:B------:R-:W-:Y:S02]  /*3200*/  R2UR UR6, R2 ;  /* 0x00000000020672ca */ /* 0x000fe400000e0000 */
[----:B------:R-:W-:Y:S01]  /*3210*/  R2UR UR7, R3 ;  /* 0x00000000030772ca */ /* 0x000fe200000e0000 */
[----:B------:R-:W-:Y:S02]  /*3220*/  WARPGROUP.DEPBAR.LE gsb0, 0x0 ;  /* 0x00008000000079c5 */ /* 0x000fe40000010000 */
[----:B------:R-:W-:-:S06]  /*3230*/  WARPGROUP.ARRIVE ;  /* 0x00000000000079c5 */ /* 0x000fcc0000000000 */
[----:B------:R-:W-:Y:S01]  /*3240*/  HGMMA.64x64x8.F32.TF32 R24, R92, gdesc[UR8], R24, gsb0 ;  /* 0x04e000085c187df0 */ /* 0x000fe20008002818 */
[----:B------:R-:W-:Y:S02]  /*3250*/  R2UR UR10, R2 ;  /* 0x00000000020a72ca */ /* 0x000fe400000e0000 */
[----:B------:R-:W-:Y:S01]  /*3260*/  R2UR UR11, R3 ;  /* 0x00000000030b72ca */ /* 0x000fe200000e0000 */
[----:B------:R-:W-:Y:S02]  /*3270*/  WARPGROUP.DEPBAR.LE gsb0, 0x0 ;  /* 0x00008000000079c5 */ /* 0x000fe40000010000 */
[----:B0-----:R-:W-:-:S06]  /*3280*/  WARPGROUP.ARRIVE ;  /* 0x00000000000079c5 */ /* 0x001fcc0000000000 */
[----:B------:R-:W-:Y:S03]  /*3290*/  HGMMA.64x64x8.F32.TF32 R56, R96, gdesc[UR4], R56, gsb0 ;  /* 0x04e0000460387df0 */ /* 0x000fe60008002838 */
[----:B------:R-:W-:Y:S02]  /*32a0*/  WARPGROUP.DEPBAR.LE gsb0, 0x0 ;  /* 0x00008000000079c5 */ /* 0x000fe40000010000 */
[----:B-1----:R-:W-:-:S06]  /*32b0*/  WARPGROUP.ARRIVE ;  /* 0x00000000000079c5 */ /* 0x002fcc0000000000 */
        /* <DEDUP_REMOVED lines=12> */
.L_x_37:
[----:B------:R-:W2:Y:S01]  /*3380*/  LDL R2, [R1+0x30] ;  /* 0x0000300001027983 */ /* 0x000ea20000100800 */
[----:B------:R-:W-:-:S05]  /*3390*/  IMAD R114, R114, 0x8, R119 ;  /* 0x0000000872727824 */ /* 0x000fca00078e0277 */
[----:B------:R-:W-:-:S04]  /*33a0*/  IADD3 R114, R114, 0x28, RZ ;  /* 0x0000002872727810 */ /* 0x000fc80007ffe0ff */
[----:B------:R-:W-:-:S04]  /*33b0*/  PRMT R114, RZ, 0x654, R114 ;  /* 0x00000654ff727816 */ /* 0x000fc80000000072 */
[----:B------:R0:W-:Y:S01]  /*33c0*/  SYNCS.ARRIVE.TRANS64.RED.A1T0 RZ, [R114+URZ], RZ ;  /* 0x000000ff72ff79a7 */ /* 0x0001e2000810043f */
[----:B--2---:R-:W-:-:S13]  /*33d0*/  ISETP.GT.U32.AND P1, PT, R2, 0x1, PT ;  /* 0x000000010200780c */ /* 0x004fda0003f24070 */
[----:B0-----:R-:W-:Y:S05]  /*33e0*/  @P1 BRA `(.L_x_38) ;  /* 0x0000000000041947 */ /* 0x001fea0003800000 */
[----:B------:R-:W-:Y:S01]  /*33f0*/  BPT.TRAP 0x1 ;  /* 0x000000040000795c */ /* 0x000fe20000300000 */
.L_x_38:
[C---:B------:R-:W-:Y:S01]  /*3400*/  VIADD R2, R12.reuse, 0x20 ;  /* 0x000000200c027836 */ /* 0x040fe20000000000 */
[----:B-1-34-:R-:W-:Y:S01]  /*3410*/  WARPGROUP.ARRIVE ;  /* 0x00000000000079c5 */ /* 0x01afe20000000000 */
[----:B------:R-:W-:Y:S02]  /*3420*/  IMAD.MOV.U32 R3, RZ, RZ, -0x3fffffc0 ;  /* 0xc0000040ff037424 */ /* 0x000fe400078e00ff */
[----:B------:R-:W-:Y:S01]  /*3430*/  VIADD R12, R12, 0x30 ;  /* 0x000000300c0c7836 */ /* 0x000fe20000000000 */
[C---:B------:R-:W-:Y:S01]  /*3440*/  R2UR UR6, R2.reuse ;  /* 0x00000000020672ca */ /* 0x040fe200000e0000 */
[----:B------:R-:W-:Y:S01]  /*3450*/  IMAD.MOV.U32 R13, RZ, RZ, -0x3fffffc0 ;  /* 0xc0000040ff0d7424 */ /* 0x000fe200078e00ff */
[C---:B------:R-:W-:Y:S02]  /*3460*/  R2UR UR7, R3.reuse ;  /* 0x00000000030772ca */ /* 0x040fe400000e0000 */
[----:B------:R-:W-:Y:S02]  /*3470*/  R2UR UR10, R2 ;  /* 0x00000000020a72ca */ /* 0x000fe400000e0000 */
[----:B------:R-:W-:-:S09]  /*3480*/  R2UR UR11, R3 ;  /* 0x00000000030b72ca */ /* 0x000fd200000e0000 */
        /* <DEDUP_REMOVED lines=23> */
.L_x_23:
[----:B------:R-:W-:Y:S05]  /*3600*/  @!P0 BRA `(.L_x_39) ;  /* 0x0000000000048947 */ /* 0x000fea0003800000 */
[----:B------:R-:W-:Y:S01]  /*3610*/  BPT.TRAP 0x1 ;  /* 0x000000040000795c */ /* 0x000fe20000300000 */
.L_x_39:
[----:B------:R-:W2:Y:S01]  /*3620*/  LDL R0, [R1+0x30] ;  /* 0x0000300001007983 */ /* 0x000ea20000100800 */
[----:B------:R-:W0:Y:S01]  /*3630*/  S2UR UR7, SR_CgaCtaId ;  /* 0x00000000000779c3 */ /* 0x000e220000008800 */
[----:B------:R-:W-:-:S04]  /*3640*/  UIADD3 UR39, UR40, UR39, URZ ;  /* 0x0000002728277290 */ /* 0x000fc8000fffe03f */
[----:B------:R-:W-:-:S04]  /*3650*/  UIADD3 UR6, UR39, -0x1, URZ ;  /* 0xffffffff27067890 */ /* 0x000fc8000fffe03f */
[----:B------:R-:W-:-:S04]  /*3660*/  UIMAD.WIDE.U32 UR4, UR6, -0x33333333, URZ ;  /* 0xcccccccd060478a5 */ /* 0x000fc8000f8e003f */
[----:B------:R-:W-:-:S03]  /*3670*/  USHF.R.U32.HI UR4, URZ, 0x2, UR5 ;  /* 0x000000023f047899 */ /* 0x000fc60008011605 */
[----:B------:R-:W-:Y:S01]  /*3680*/  UMOV UR5, 0x400 ;  /* 0x0000040000057882 */ /* 0x000fe20000000000 */
[----:B------:R-:W-:Y:S02]  /*3690*/  UIMAD UR6, UR4, -0x5, UR6 ;  /* 0xfffffffb040678a4 */ /* 0x000fe4000f8e0206 */
[----:B0-----:R-:W-:-:S04]  /*36a0*/  ULEA UR5, UR7, UR5, 0x18 ;  /* 0x0000000507057291 */ /* 0x001fc8000f8ec03f */
[----:B------:R-:W-:-:S04]  /*36b0*/  ULEA UR6, UR6, UR5, 0x3 ;  /* 0x0000000506067291 */ /* 0x000fc8000f8e183f */
[----:B------:R-:W-:-:S04]  /*36c0*/  UIADD3 UR6, UR6, 0x28, URZ ;  /* 0x0000002806067890 */ /* 0x000fc8000fffe03f */
[----:B------:R-:W-:-:S09]  /*36d0*/  UPRMT UR6, URZ, 0x654, UR6 ;  /* 0x000006543f067896 */ /* 0x000fd20008000006 */
[----:B------:R-:W-:Y:S01]  /*36e0*/  SYNCS.ARRIVE.TRANS64.RED.A1T0 RZ, [UR6], RZ ;  /* 0x000000ffffff79a7 */ /* 0x000fe20008100406 */
[----:B--2---:R-:W-:-:S13]  /*36f0*/  ISETP.GT.U32.AND P0, PT, R0, 0x1, PT ;  /* 0x000000010000780c */ /* 0x004fda0003f04070 */
[----:B------:R-:W-:Y:S05]  /*3700*/  @P0 BRA `(.L_x_40) ;  /* 0x0000000000040947 */ /* 0x000fea0003800000 */
[----:B------:R-:W-:Y:S01]  /*3710*/  BPT.TRAP 0x1 ;  /* 0x000000040000795c */ /* 0x000fe20000300000 */
.L_x_40:
[----:B------:R-:W0:Y:S01]  /*3720*/  S2R R4, SR_TID.X ;  /* 0x0000000000047919 */ /* 0x000e220000002100 */
[----:B------:R-:W1:Y:S01]  /*3730*/  LDC R9, c[0x0][0x288] ;  /* 0x0000a200ff097b82 */ /* 0x000e620000000800 */
[----:B------:R-:W-:Y:S01]  /*3740*/  IMAD.SHL.U32 R18, R18, 0x40, RZ ;  /* 0x0000004012127824 */ /* 0x000fe200078e00ff */
[----:B------:R-:W-:Y:S01]  /*3750*/  UISETP.GT.U32.AND UP0, UPT, UR39, 0x4, UPT ;  /* 0x000000042700788c */ /* 0x000fe2000bf04070 */
[----:B------:R-:W-:Y:S01]  /*3760*/  LOP3.LUT R14, R14, 0x7, RZ, 0xc0, !PT ;  /* 0x000000070e0e7812 */ /* 0x000fe200078ec0ff */
[----:B------:R-:W-:Y:S01]  /*3770*/  ULDC UR7, c[0x0][0x284] ;  /* 0x0000a10000077ab9 */ /* 0x000fe20000000800 */
[----:B------:R-:W-:Y:S01]  /*3780*/  LOP3.LUT R0, R16, 0x1, RZ, 0xc0, !PT ;  /* 0x0000000110007812 */ /* 0x000fe200078ec0ff */
[----:B------:R-:W-:Y:S01]  /*3790*/  UISETP.LT.U32.AND UP0, UPT, UR40, 0x5, UP0 ;  /* 0x000000052800788c */ /* 0x000fe20008701070 */
[----:B------:R-:W-:Y:S01]  /*37a0*/  SHF.R.S32.HI R21, RZ, 0x1f, R19 ;  /* 0x0000001fff157819 */ /* 0x000fe20000011413 */
[----:B------:R-:W-:Y:S01]  /*37b0*/  UISETP.GE.U32.AND UP1, UPT, UR40, 0x5, UPT ;  /* 0x000000052800788c */ /* 0x000fe2000bf26070 */
[----:B------:R-:W-:Y:S01]  /*37c0*/  IMAD.WIDE R10, R22, 0x100, RZ ;  /* 0x00000100160a7825 */ /* 0x000fe200078e02ff */
[----:B------:R-:W-:-:S02]  /*37d0*/  UIMAD.WIDE.U32 UR4, UR39, -0x33333333, URZ ;  /* 0xcccccccd270478a5 */ /* 0x000fc4000f8e003f */
[----:B------:R-:W-:Y:S01]  /*37e0*/  USEL UR6, URZ, 0x1, !UP0 ;  /* 0x000000013f067887 */ /* 0x000fe2000c000000 */
[----:B------:R-:W-:Y:S01]  /*37f0*/  IMAD.SHL.U32 R3, R0, 0x40, RZ ;  /* 0x0000004000037824 */ /* 0x000fe200078e00ff */
[----:B------:R-:W-:Y:S01]  /*3800*/  ULDC.64 UR8, c[0x0][0x5d0] ;  /* 0x0001740000087ab9 */ /* 0x000fe20000000a00 */
[----:B------:R-:W-:Y:S02]  /*3810*/  USHF.R.U32.HI UR4, URZ, 0x2, UR5 ;  /* 0x000000023f047899 */ /* 0x000fe40008011605 */
[----:B------:R-:W-:Y:S01]  /*3820*/  ULOP3.LUT UR38, UR38, UR6, URZ, 0x3c, !UPT ;  /* 0x0000000626267292 */ /* 0x000fe2000f8e3c3f */
[----:B------:R-:W-:Y:S01]  /*3830*/  LOP3.LUT R3, R3, 0x40, R14, 0xe2, !PT ;  /* 0x0000004003037812 */ /* 0x000fe200078ee20e */
[----:B------:R-:W-:Y:S02]  /*3840*/  UIMAD UR39, UR4, -0x5, UR39 ;  /* 0xfffffffb042778a4 */ /* 0x000fe4000f8e0227 */
[----:B------:R-:W-:Y:S01]  /*3850*/  @UP1 ULOP3.LUT UR38, UR38, 0x1, UR4, 0x78, !UPT ;  /* 0x0000000126261892 */ /* 0x000fe2000f8e7804 */
[----:B-1----:R-:W-:-:S02]  /*3860*/  ISETP.GE.AND P0, PT, R18, R9, PT ;  /* 0x000000091200720c */ /* 0x002fc40003f06270 */
[C---:B0-----:R-:W-:Y:S02]  /*3870*/  LOP3.LUT R2, R4.reuse, 0x60, RZ, 0xc0, !PT ;  /* 0x0000006004027812 */ /* 0x041fe400078ec0ff */
[C---:B------:R-:W-:Y:S02]  /*3880*/  SHF.L.U32 R89, R4.reuse, 0x1, RZ ;  /* 0x0000000104597819 */ /* 0x040fe400000006ff */
[----:B------:R-:W-:Y:S02]  /*3890*/  SHF.R.U32.HI R7, RZ, 0x1, R2 ;  /* 0x00000001ff077819 */ /* 0x000fe40000011602 */
[----:B------:R-:W-:Y:S02]  /*38a0*/  LOP3.LUT R2, R4, 0x3, RZ, 0xc0, !PT ;  /* 0x0000000304027812 */ /* 0x000fe400078ec0ff */
[----:B------:R-:W-:Y:S02]  /*38b0*/  IADD3 R5, RZ, -R7, -R14 ;  /* 0x80000007ff057210 */ /* 0x000fe40007ffe80e */
[----:B------:R-:W-:Y:S01]  /*38c0*/  LOP3.LUT R88, R18, 0x6, R89, 0xf8, !PT ;  /* 0x0000000612587812 */ /* 0x000fe200078ef859 */
[----:B------:R-:W-:Y:S01]  /*38d0*/  IMAD R13, R2, -0x2, R9 ;  /* 0xfffffffe020d7824 */ /* 0x000fe200078e0209 */
[----:B------:R-:W-:Y:S01]  /*38e0*/  LOP3.LUT R111, R10, R3, R7, 0xfe, !PT ;  /* 0x000000030a6f7212 */ /* 0x000fe200078efe07 */
[----:B------:R-:W-:Y:S01]  /*38f0*/  IMAD.SHL.U32 R9, R22, 0x100, RZ ;  /* 0x0000010016097824 */ /* 0x000fe200078e00ff */
[----:B------:R-:W-:Y:S01]  /*3900*/  SHF.R.S32.HI R89, RZ, 0x1f, R88 ;  /* 0x0000001fff597819 */ /* 0x000fe20000011458 */
[----:B------:R-:W-:-:S02]  /*3910*/  IMAD R0, R0, -0x40, R5 ;  /* 0xffffffc000007824 */ /* 0x000fc400078e0205 */
[----:B------:R-:W-:Y:S01]  /*3920*/  IMAD R2, R21, UR8, RZ ;  /* 0x0000000815027c24 */ /* 0x000fe2000f8e02ff */
[----:B------:R-:W-:Y:S01]  /*3930*/  ISETP.GE.OR P0, PT, R9, UR7, P0 ;  /* 0x0000000709007c0c */ /* 0x000fe20008706670 */
[----:B------:R-:W-:Y:S01]  /*3940*/  IMAD.WIDE.U32 R4, R19, UR8, R88 ;  /* 0x0000000813047c25 */ /* 0x000fe2000f8e0058 */
[----:B------:R-:W-:-:S03]  /*3950*/  IADD3 R0, -R9, UR7, R0 ;  /* 0x0000000709007c10 */ /* 0x000fc6000fffe100 */
[----:B------:R-:W-:Y:S02]  /*3960*/  IMAD R15, R19, UR9, R2 ;  /* 0x00000009130f7c24 */ /* 0x000fe4000f8e0202 */
[----:B------:R-:W-:Y:S02]  /*3970*/  IMAD.IADD R2, R13, 0x1, -R18 ;  /* 0x000000010d027824 */ /* 0x000fe400078e0a12 */
[----:B------:R-:W-:Y:S02]  /*3980*/  IMAD.IADD R5, R5, 0x1, R15 ;  /* 0x0000000105057824 */ /* 0x000fe400078e020f */
[----:B------:R-:W-:Y:S02]  /*3990*/  IMAD.MOV.U32 R22, RZ, RZ, -0x1 ;  /* 0xffffffffff167424 */ /* 0x000fe400078e00ff */
[----:B------:R-:W-:Y:S05]  /*39a0*/  @P0 BRA `(.L_x_41) ;  /* 0x0000003c00300947 */ /* 0x000fea0003800000 */
[----:B------:R-:W0:Y:S01]  /*39b0*/  LDC.64 R108, c[0x0][0x5c8] ;  /* 0x00017200ff6c7b82 */ /* 0x000e220000000a00 */
[----:B-----5:R-:W-:Y:S01]  /*39c0*/  FSETP.NEU.AND P1, PT, R104, RZ, PT ;  /* 0x000000ff6800720b */ /* 0x020fe20003f2d000 */
[----:B------:R-:W-:Y:S01]  /*39d0*/  BSSY B0, `(.L_x_41) ;  /* 0x00003c9000007945 */ /* 0x000fe20003800000 */
[----:B------:R-:W-:-:S04]  /*39e0*/  ISETP.GT.AND P6, PT, R2, RZ, PT ;  /* 0x000000ff0200720c */ /* 0x000fc80003fc4270 */
[----:B------:R-:W-:Y:S01]  /*39f0*/  ISETP.GT.AND P0, PT, R0, RZ, P6 ;  /* 0x000000ff0000720c */ /* 0x000fe20003704270 */
[-C--:B0-----:R-:W-:Y:S02]  /*3a00*/  IMAD R6, R11, R108.reuse, RZ ;  /* 0x0000006c0b067224 */ /* 0x081fe400078e02ff */
[----:B------:R-:W-:-:S04]  /*3a10*/  IMAD.WIDE.U32 R8, R111, R108, R4 ;  /* 0x0000006c6f087225 */ /* 0x000fc800078e0004 */
[----:B------:R-:W-:-:S04]  /*3a20*/  IMAD R3, R111, R109, R6 ;  /* 0x0000006d6f037224 */ /* 0x000fc800078e0206 */
[----:B------:R-:W-:Y:S01]  /*3a30*/  IMAD.IADD R13, R9, 0x1, R3 ;  /* 0x00000001090d7824 */ /* 0x000fe200078e0203 */
[----:B------:R-:W-:Y:S06]  /*3a40*/  @!P1 BRA `(.L_x_42) ;  /* 0x0000002800909947 */ /* 0x000fec0003800000 */
[----:B------:R-:W0:Y:S01]  /*3a50*/  LDC.64 R92, c[0x0][0x5b8] ;  /* 0x00016e00ff5c7b82 */ /* 0x000e220000000a00 */
[----:B------:R-:W-:-:S07]  /*3a60*/  ULDC.64 UR4, c[0x0][0x5c0] ;  /* 0x0001700000047ab9 */ /* 0x000fce0000000a00 */
[----:B------:R-:W1:Y:S08]  /*3a70*/  LDC.64 R98, c[0x0][0x5b0] ;  /* 0x00016c00ff627b82 */ /* 0x000e700000000a00 */
[----:B------:R-:W2:Y:S01]  /*3a80*/  LDC.64 R90, c[0x0][0x5a8] ;  /* 0x00016a00ff5a7b82 */ /* 0x000ea20000000a00 */
[-C--:B0-----:R-:W-:Y:S02]  /*3a90*/  IMAD R4, R21, R92.reuse, RZ ;  /* 0x0000005c15047224 */ /* 0x081fe400078e02ff */
[----:B------:R-:W-:-:S04]  /*3aa0*/  IMAD.WIDE.U32 R96, R19, R92, R88 ;  /* 0x0000005c13607225 */ /* 0x000fc800078e0058 */
[----:B------:R-:W-:Y:S01]  /*3ab0*/  IMAD R107, R19, R93, R4 ;  /* 0x0000005d136b7224 */ /* 0x000fe200078e0204 */
[----:B------:R-:W-:Y:S01]  /*3ac0*/  MOV R94, R96 ;  /* 0x00000060005e7202 */ /* 0x000fe20000000f00 */
[-C--:B-1----:R-:W-:Y:S02]  /*3ad0*/  IMAD R4, R11, R98.reuse, RZ ;  /* 0x000000620b047224 */ /* 0x082fe400078e02ff */
[----:B------:R-:W-:Y:S02]  /*3ae0*/  IMAD.IADD R95, R97, 0x1, R107 ;  /* 0x00000001615f7824 */ /* 0x000fe400078e026b */
[C---:B------:R-:W-:Y:S02]  /*3af0*/  IMAD R9, R111.reuse, R99, R4 ;  /* 0x000000636f097224 */ /* 0x040fe400078e0204 */
[----:B------:R-:W-:-:S04]  /*3b00*/  IMAD.WIDE.U32 R4, R111, R98, R94 ;  /* 0x000000626f047225 */ /* 0x000fc800078e005e */
[----:B------:R-:W-:Y:S01]  /*3b10*/  IMAD.IADD R3, R5, 0x1, R9 ;  /* 0x0000000105037824 */ /* 0x000fe200078e0209 */
[----:B--2---:R-:W-:-:S04]  /*3b20*/  LEA R6, P1, R4, R90, 0x2 ;  /* 0x0000005a04067211 */ /* 0x004fc800078210ff */
[----:B------:R-:W-:-:S05]  /*3b30*/  LEA.HI.X R7, R4, R91, R3, 0x2, P1 ;  /* 0x0000005b04077211 */ /* 0x000fca00008f1403 */
[----:B------:R0:W2:Y:S01]  /*3b40*/  @P0 LDG.E.LTC128B R3, desc[UR36][R6.64] ;  /* 0x0000002406030981 */ /* 0x0000a2000c1e1920 */
[----:B------:R-:W-:Y:S01]  /*3b50*/  IMAD.WIDE.U32 R4, R111, R98, R88 ;  /* 0x000000626f047225 */ /* 0x000fe200078e0058 */
[----:B------:R-:W-:Y:S01]  /*3b60*/  ISETP.GT.AND P5, PT, R2, 0x1, PT ;  /* 0x000000010200780c */ /* 0x000fe20003fa4270 */
[----:B------:R-:W-:Y:S01]  /*3b70*/  BSSY B1, `(.L_x_43) ;  /* 0x0000017000017945 */ /* 0x000fe20003800000 */
[----:B------:R-:W-:Y:S01]  /*3b80*/  LEA R12, P1, R8, UR4, 0x2 ;  /* 0x00000004080c7c11 */ /* 0x000fe2000f8210ff */
[----:B------:R-:W-:Y:S01]  /*3b90*/  IMAD.IADD R5, R9, 0x1, R5 ;  /* 0x0000000109057824 */ /* 0x000fe200078e0205 */
[C---:B------:R-:W-:Y:S01]  /*3ba0*/  SHF.L.U64.HI R101, R98.reuse, 0x3, R99 ;  /* 0x0000000362657819 */ /* 0x040fe20000010263 */
[----:B------:R-:W-:Y:S01]  /*3bb0*/  IMAD.SHL.U32 R100, R98, 0x8, RZ ;  /* 0x0000000862647824 */ /* 0x000fe200078e00ff */
[----:B------:R-:W-:Y:S01]  /*3bc0*/  ISETP.GT.AND P3, PT, R0, RZ, P5 ;  /* 0x000000ff0000720c */ /* 0x000fe20002f64270 */
[----:B------:R-:W-:Y:S01]  /*3bd0*/  IMAD.WIDE.U32 R4, R19, R92, R4 ;  /* 0x0000005c13047225 */ /* 0x000fe200078e0004 */
[----:B------:R-:W-:-:S02]  /*3be0*/  LEA.HI.X R13, R8, UR5, R13, 0x2, P1 ;  /* 0x00000005080d7c11 */ /* 0x000fc400088f140d */
[----:B------:R-:W-:Y:S01]  /*3bf0*/  P2R R102, PR, RZ, 0x20 ;  /* 0x00000020ff667803 */ /* 0x000fe20000000000 */
[----:B------:R-:W-:Y:S01]  /*3c00*/  IMAD.IADD R8, R107, 0x1, R5 ;  /* 0x000000016b087824 */ /* 0x000fe200078e0205 */
[----:B0-----:R-:W-:Y:S01]  /*3c10*/  LEA R6, P1, R4, R90, 0x2 ;  /* 0x0000005a04067211 */ /* 0x001fe200078210ff */
[----:B------:R-:W-:-:S03]  /*3c20*/  IMAD.WIDE.U32 R20, R111, R98, R100 ;  /* 0x000000626f147225 */ /* 0x000fc600078e0064 */
[----:B------:R-:W-:Y:S01]  /*3c30*/  LEA.HI.X R7, R4, R91, R8, 0x2, P1 ;  /* 0x0000005b04077211 */ /* 0x000fe200008f1408 */
[----:B------:R-:W-:Y:S02]  /*3c40*/  IMAD.IADD R9, R9, 0x1, R21 ;  /* 0x0000000109097824 */ /* 0x000fe400078e0215 */
[----:B--2---:R-:W-:-:S04]  /*3c50*/  FMUL R5, R3, R104 ;  /* 0x0000006803057220 */ /* 0x004fc80000400000 */
[----:B------:R-:W-:Y:S01]  /*3c60*/  FFMA R15, R56, R23, R5 ;  /* 0x00000017380f7223 */ /* 0x000fe20000000005 */
[----:B------:R-:W-:-:S04]  /*3c70*/  IADD3 R5, P1, R96, R20, RZ ;  /* 0x0000001460057210 */ /* 0x000fc80007f3e0ff */
[----:B------:R0:W-:Y:S01]  /*3c80*/  @P0 STG.E desc[UR36][R12.64], R15 ;  /* 0x0000000f0c000986 */ /* 0x0001e2000c101924 */
[----:B------:R-:W-:Y:S01]  /*3c90*/  ISETP.GT.AND P0, PT, R0, 0x8, P6 ;  /* 0x000000080000780c */ /* 0x000fe20003704270 */
[----:B------:R-:W-:Y:S01]  /*3ca0*/  IMAD.X R14, R9, 0x1, R95, P1 ;  /* 0x00000001090e7824 */ /* 0x000fe200008e065f */
[----:B------:R-:W-:Y:S01]  /*3cb0*/  LEA R4, P2, R5, R90, 0x2 ;  /* 0x0000005a05047211 */ /* 0x000fe200078410ff */
[----:B------:R-:W-:-:S12]  /*3cc0*/  @!P3 BRA `(.L_x_44) ;  /* 0x000000000004b947 */ /* 0x000fd80003800000 */
[----:B------:R1:W5:Y:S02]  /*3cd0*/  LDG.E.LTC128B R3, desc[UR36][R6.64+0x4] ;  /* 0x0000042406037981 */ /* 0x000364000c1e1920 */
.L_x_44:
[----:B------:R-:W-:Y:S05]  /*3ce0*/  BSYNC B1 ;  /* 0x0000000000017941 */ /* 0x000fea0003800000 */
.L_x_43:
[----:B-----5:R-:W-:Y:S01]  /*3cf0*/  FMUL R8, R3, R104 ;  /* 0x0000006803087220 */ /* 0x020fe20000400000 */
[----:B------:R-:W-:-:S03]  /*3d00*/  LEA.HI.X R5, R5, R91, R14, 0x2, P2 ;  /* 0x0000005b05057211 */ /* 0x000fc600010f140e */
[----:B------:R-:W-:Y:S01]  /*3d10*/  FFMA R103, R57, R23, R8 ;  /* 0x0000001739677223 */ /* 0x000fe20000000008 */
[----:B------:R-:W-:-:S04]  /*3d20*/  MOV R57, R3 ;  /* 0x0000000300397202 */ /* 0x000fc80000000f00 */
[----:B------:R2:W-:Y:S04]  /*3d30*/  @P3 STG.E desc[UR36][R12.64+0x4], R103 ;  /* 0x000004670c003986 */ /* 0x0005e8000c101924 */
[----:B------:R-:W3:Y:S01]  /*3d40*/  @P0 LDG.E.LTC128B R57, desc[UR36][R4.64] ;  /* 0x0000002404390981 */ /* 0x000ee2000c1e1920 */
[----:B------:R-:W-:Y:S01]  /*3d50*/  IADD3 R20, P1, R88, R20, RZ ;  /* 0x0000001458147210 */ /* 0x000fe20007f3e0ff */
[C---:B------:R-:W-:Y:S01]  /*3d60*/  IMAD.SHL.U32 R93, R108.reuse, 0x20, RZ ;  /* 0x000000206c5d7824 */ /* 0x040fe200078e00ff */
[----:B------:R-:W-:Y:S01]  /*3d70*/  SHF.L.U64.HI R105, R108, 0x5, R109 ;  /* 0x000000056c697819 */ /* 0x000fe2000001026d */
[----:B------:R-:W-:Y:S01]  /*3d80*/  BSSY B1, `(.L_x_45) ;  /* 0x0000013000017945 */ /* 0x000fe20003800000 */
[----:B------:R-:W-:Y:S01]  /*3d90*/  ISETP.GT.AND P4, PT, R2, 0x8, PT ;  /* 0x000000080200780c */ /* 0x000fe20003f84270 */
[----:B------:R-:W-:Y:S01]  /*3da0*/  IMAD.X R21, R89, 0x1, R9, P1 ;  /* 0x0000000159157824 */ /* 0x000fe200008e0609 */
[----:B------:R-:W-:-:S02]  /*3db0*/  IADD3 R14, P1, R93, R12, RZ ;  /* 0x0000000c5d0e7210 */ /* 0x000fc40007f3e0ff */
[----:B--2---:R-:W-:Y:S01]  /*3dc0*/  P2R R103, PR, RZ, 0x10 ;  /* 0x00000010ff677803 */ /* 0x004fe20000000000 */
[----:B------:R-:W-:-:S04]  /*3dd0*/  IMAD.WIDE.U32 R20, R19, R92, R20 ;  /* 0x0000005c13147225 */ /* 0x000fc800078e0014 */
[----:B0-----:R-:W-:Y:S01]  /*3de0*/  IMAD.X R15, R105, 0x1, R13, P1 ;  /* 0x00000001690f7824 */ /* 0x001fe200008e060d */
[----:B------:R-:W-:Y:S01]  /*3df0*/  ISETP.GT.AND P1, PT, R0, 0x8, P5 ;  /* 0x000000080000780c */ /* 0x000fe20002f24270 */
[----:B------:R-:W-:Y:S01]  /*3e00*/  IMAD.IADD R9, R107, 0x1, R21 ;  /* 0x000000016b097824 */ /* 0x000fe200078e0215 */
[----:B------:R-:W-:-:S04]  /*3e10*/  LEA R8, P2, R20, R90, 0x2 ;  /* 0x0000005a14087211 */ /* 0x000fc800078410ff */
[----:B------:R-:W-:Y:S01]  /*3e20*/  LEA.HI.X R9, R20, R91, R9, 0x2, P2 ;  /* 0x0000005b14097211 */ /* 0x000fe200010f1409 */
[----:B---3--:R-:W-:-:S04]  /*3e30*/  FMUL R3, R57, R104 ;  /* 0x0000006839037220 */ /* 0x008fc80000400000 */
[----:B------:R-:W-:Y:S01]  /*3e40*/  FFMA R21, R58, R23, R3 ;  /* 0x000000173a157223 */ /* 0x000fe20000000003 */
[----:B------:R-:W-:-:S04]  /*3e50*/  IMAD.SHL.U32 R3, R108, 0x200, RZ ;  /* 0x000002006c037824 */ /* 0x000fc800078e00ff */
[----:B------:R0:W-:Y:S01]  /*3e60*/  @P0 STG.E desc[UR36][R14.64], R21 ;  /* 0x000000150e000986 */ /* 0x0001e2000c101924 */
[----:B------:R-:W-:Y:S02]  /*3e70*/  IADD3 R4, P0, P2, R3, R12, R93 ;  /* 0x0000000c03047210 */ /* 0x000fe40007a1e05d */
[----:B------:R-:W-:Y:S01]  /*3e80*/  SHF.L.U64.HI R93, R108, 0x9, R109 ;  /* 0x000000096c5d7819 */ /* 0x000fe2000001026d */
[----:B------:R-:W-:Y:S10]  /*3e90*/  @!P1 BRA `(.L_x_46) ;  /* 0x0000000000049947 */ /* 0x000ff40003800000 */
[----:B------:R2:W5:Y:S02]  /*3ea0*/  LDG.E.LTC128B R57, desc[UR36][R8.64+0x4] ;  /* 0x0000042408397981 */ /* 0x000564000c1e1920 */
.L_x_46:
[----:B------:R-:W-:Y:S05]  /*3eb0*/  BSYNC B1 ;  /* 0x0000000000017941 */ /* 0x000fea0003800000 */
.L_x_45:
[----:B-----5:R-:W-:Y:S01]  /*3ec0*/  FMUL R18, R57, R104 ;  /* 0x0000006839127220 */ /* 0x020fe20000400000 */
[----:B------:R-:W-:Y:S01]  /*3ed0*/  IADD3.X R5, R93, R13, R105, P0, P2 ;  /* 0x0000000d5d057210 */ /* 0x000fe200007e4469 */
[----:B------:R-:W-:Y:S01]  /*3ee0*/  BSSY B1, `(.L_x_47) ;  /* 0x0000008000017945 */ /* 0x000fe20003800000 */
[----:B------:R-:W-:Y:S01]  /*3ef0*/  ISETP.GT.AND P0, PT, R0, RZ, P4 ;  /* 0x000000ff0000720c */ /* 0x000fe20002704270 */
[----:B------:R-:W-:Y:S01]  /*3f00*/  FFMA R59, R59, R23, R18 ;  /* 0x000000173b3b7223 */ /* 0x000fe20000000012 */
[----:B------:R-:W-:-:S04]  /*3f10*/  ISETP.GT.AND P3, PT, R2, 0x9, PT ;  /* 0x000000090200780c */ /* 0x000fc80003f64270 */
[----:B------:R3:W-:Y:S01]  /*3f20*/  @P1 STG.E desc[UR36][R14.64+0x4], R59 ;  /* 0x0000043b0e001986 */ /* 0x0007e2000c101924 */
[----:B------:R-:W-:-:S06]  /*3f30*/  P2R R105, PR, RZ, 0x8 ;  /* 0x00000008ff697803 */ /* 0x000fcc0000000000 */
[----:B------:R-:W-:Y:S05]  /*3f40*/  @!P0 BRA `(.L_x_48) ;  /* 0x0000000000048947 */ /* 0x000fea0003800000 */
[----:B------:R4:W5:Y:S02]  /*3f50*/  LDG.E.LTC128B R57, desc[UR36][R6.64+0x20] ;  /* 0x0000202406397981 */ /* 0x000964000c1e1920 */
.L_x_48:
[----:B------:R-:W-:Y:S05]  /*3f60*/  BSYNC B1 ;  /* 0x0000000000017941 */ /* 0x000fea0003800000 */
.L_x_47:
[----:B0----5:R-:W-:Y:S01]  /*3f70*/  FMUL R21, R57, R104 ;  /* 0x0000006839157220 */ /* 0x021fe20000400000 */
[----:B------:R-:W-:Y:S01]  /*3f80*/  ISETP.GT.AND P1, PT, R0, RZ, P3 ;  /* 0x000000ff0000720c */ /* 0x000fe20001f24270 */
[----:B------:R-:W-:Y:S02]  /*3f90*/  BSSY B1, `(.L_x_49) ;  /* 0x0000005000017945 */ /* 0x000fe40003800000 */
[----:B------:R-:W-:-:S05]  /*3fa0*/  FFMA R21, R60, R23, R21 ;  /* 0x000000173c157223 */ /* 0x000fca0000000015 */
[----:B------:R0:W-:Y:S05]  /*3fb0*/  @P0 STG.E desc[UR36][R12.64+0x20], R21 ;  /* 0x000020150c000986 */ /* 0x0001ea000c101924 */
[----:B------:R-:W-:Y:S05]  /*3fc0*/  @!P1 BRA `(.L_x_50) ;  /* 0x0000000000049947 */ /* 0x000fea0003800000 */
[----:B------:R0:W5:Y:S02]  /*3fd0*/  LDG.E.LTC128B R57, desc[UR36][R6.64+0x24] ;  /* 0x0000242406397981 */ /* 0x000164000c1e1920 */
.L_x_50:
[----:B------:R-:W-:Y:S05]  /*3fe0*/  BSYNC B1 ;  /* 0x0000000000017941 */ /* 0x000fea0003800000 */
.L_x_49:
[----:B-----5:R-:W-:Y:S01]  /*3ff0*/  FMUL R18, R57, R104 ;  /* 0x0000006839127220 */ /* 0x020fe20000400000 */
[----:B------:R-:W-:Y:S01]  /*4000*/  ISETP.GT.AND P0, PT, R0, 0x8, P4 ;  /* 0x000000080000780c */ /* 0x000fe20002704270 */
[----:B------:R-:W-:Y:S02]  /*4010*/  BSSY B1, `(.L_x_51) ;  /* 0x0000005000017945 */ /* 0x000fe40003800000 */
[----:B------:R-:W-:-:S05]  /*4020*/  FFMA R61, R61, R23, R18 ;  /* 0x000000173d3d7223 */ /* 0x000fca0000000012 */
[----:B------:R0:W-:Y:S05]  /*4030*/  @P1 STG.E desc[UR36][R12.64+0x24], R61 ;  /* 0x0000243d0c001986 */ /* 0x0001ea000c101924 */
[----:B------:R-:W-:Y:S05]  /*4040*/  @!P0 BRA `(.L_x_52) ;  /* 0x0000000000048947 */ /* 0x000fea0003800000 */
[----:B------:R0:W5:Y:S02]  /*4050*/  LDG.E.LTC128B R57, desc[UR36][R8.64+0x20] ;  /* 0x0000202408397981 */ /* 0x000164000c1e1920 */
.L_x_52:
[----:B------:R-:W-:Y:S05]  /*4060*/  BSYNC B1 ;  /* 0x0000000000017941 */ /* 0x000fea0003800000 */
.L_x_51:
[----:B0----5:R-:W-:Y:S01]  /*4070*/  FMUL R21, R57, R104 ;  /* 0x0000006839157220 */ /* 0x021fe20000400000 */
[----:B------:R-:W-:Y:S01]  /*4080*/  ISETP.GT.AND P1, PT, R0, 0x8, P3 ;  /* 0x000000080000780c */ /* 0x000fe20001f24270 */
[----:B------:R-:W-:Y:S02]  /*4090*/  BSSY B1, `(.L_x_53) ;  /* 0x0000005000017945 */ /* 0x000fe40003800000 */
[----:B------:R-:W-:-:S05]  /*40a0*/  FFMA R21, R62, R23, R21 ;  /* 0x000000173e157223 */ /* 0x000fca0000000015 */
[----:B------:R0:W-:Y:S05]  /*40b0*/  @P0 STG.E desc[UR36][R14.64+0x20], R21 ;  /* 0x000020150e000986 */ /* 0x0001ea000c101924 */
[----:B------:R-:W-:Y:S05]  /*40c0*/  @!P1 BRA `(.L_x_54) ;  /* 0x0000000000049947 */ /* 0x000fea0003800000 */
[----:B------:R0:W5:Y:S02]  /*40d0*/  LDG.E.LTC128B R57, desc[UR36][R8.64+0x24] ;  /* 0x0000242408397981 */ /* 0x000164000c1e1920 */
.L_x_54:
[----:B------:R-:W-:Y:S05]  /*40e0*/  BSYNC B1 ;  /* 0x0000000000017941 */ /* 0x000fea0003800000 */
.L_x_53:
[----:B-----5:R-:W-:Y:S01]  /*40f0*/  FMUL R10, R57, R104 ;  /* 0x00000068390a7220 */ /* 0x020fe20000400000 */
[----:B---3--:R-:W-:Y:S01]  /*4100*/  IADD3 R59, P0, R111, 0x80, RZ ;  /* 0x000000806f3b7810 */ /* 0x008fe20007f1e0ff */
[----:B------:R-:W-:Y:S01]  /*4110*/  BSSY B1, `(.L_x_55) ;  /* 0x000000d000017945 */ /* 0x000fe20003800000 */
[----:B------:R-:W-:Y:S01]  /*4120*/  ISETP.GT.AND P2, PT, R2, 0x10, PT ;  /* 0x000000100200780c */ /* 0x000fe20003f44270 */
[----:B------:R-:W-:Y:S01]  /*4130*/  FFMA R63, R63, R23, R10 ;  /* 0x000000173f3f7223 */ /* 0x000fe2000000000a */
[----:B------:R-:W-:Y:S01]  /*4140*/  MOV R61, R57 ;  /* 0x00000039003d7202 */ /* 0x000fe20000000f00 */
[----:B------:R-:W-:Y:S01]  /*4150*/  IMAD.X R11, RZ, RZ, R11, P0 ;  /* 0x000000ffff0b7224 */ /* 0x000fe200000e060b */
[----:B------:R-:W-:Y:S01]  /*4160*/  ISETP.GT.AND P0, PT, R0, RZ, P2 ;  /* 0x000000ff0000720c */ /* 0x000fe20001704270 */
[----:B0-----:R-:W-:Y:S01]  /*4170*/  IMAD.WIDE.U32 R20, R59, R98, R88 ;  /* 0x000000623b147225 */ /* 0x001fe200078e0058 */
[----:B------:R0:W-:Y:S01]  /*4180*/  @P1 STG.E desc[UR36][R14.64+0x24], R63 ;  /* 0x0000243f0e001986 */ /* 0x0001e2000c101924 */
[----:B------:R-:W-:-:S02]  /*4190*/  P2R R106, PR, RZ, 0x4 ;  /* 0x00000004ff6a7803 */ /* 0x000fc40000000000 */
[----:B------:R-:W-:-:S04]  /*41a0*/  IMAD R10, R11, R98, RZ ;  /* 0x000000620b0a7224 */ /* 0x000fc800078e02ff */
[----:B------:R-:W-:-:S04]  /*41b0*/  IMAD R99, R59, R99, R10 ;  /* 0x000000633b637224 */ /* 0x000fc800078e020a */
[----:B------:R-:W-:Y:S05]  /*41c0*/  @!P0 BRA `(.L_x_56) ;  /* 0x0000000000048947 */ /* 0x000fea0003800000 */
[----:B------:R3:W5:Y:S02]  /*41d0*/  LDG.E.LTC128B R61, desc[UR36][R6.64+0x40] ;  /* 0x00004024063d7981 */ /* 0x000764000c1e1920 */
.L_x_56:
[----:B------:R-:W-:Y:S05]  /*41e0*/  BSYNC B1 ;  /* 0x0000000000017941 */ /* 0x000fea0003800000 */
.L_x_55:
[----:B-----5:R-:W-:Y:S01]  /*41f0*/  FMUL R11, R61, R104 ;  /* 0x000000683d0b7220 */ /* 0x020fe20000400000 */
[----:B------:R-:W-:Y:S01]  /*4200*/  IMAD.IADD R21, R99, 0x1, R21 ;  /* 0x0000000163157824 */ /* 0x000fe200078e0215 */
[----:B------:R-:W-:Y:S01]  /*4210*/  ISETP.GT.AND P1, PT, R2, 0x11, PT ;  /* 0x000000110200780c */ /* 0x000fe20003f24270 */
[----:B------:R-:W-:Y:S01]  /*4220*/  BSSY B1, `(.L_x_57) ;  /* 0x000001b000017945 */ /* 0x000fe20003800000 */
[----:B0-----:R-:W-:Y:S01]  /*4230*/  FFMA R63, R64, R23, R11 ;  /* 0x00000017403f7223 */ /* 0x001fe2000000000b */
[----:B------:R-:W-:-:S04]  /*4240*/  IMAD.WIDE.U32 R10, R59, R98, R94 ;  /* 0x000000623b0a7225 */ /* 0x000fc800078e005e */
[----:B------:R0:W-:Y:S01]  /*4250*/  @P0 STG.E desc[UR36][R12.64+0x40], R63 ;  /* 0x0000403f0c000986 */ /* 0x0001e2000c101924 */
[----:B------:R-:W-:Y:S01]  /*4260*/  IMAD.WIDE.U32 R56, R19, R92, R20 ;  /* 0x0000005c13387225 */ /* 0x000fe200078e0014 */
[----:B------:R-:W-:-:S03]  /*4270*/  LEA R20, P0, R10, R90, 0x2 ;  /* 0x0000005a0a147211 */ /* 0x000fc600078010ff */
[----:B------:R-:W-:Y:S02]  /*4280*/  IMAD.IADD R11, R11, 0x1, R99 ;  /* 0x000000010b0b7824 */ /* 0x000fe400078e0263 */
[----:B------:R-:W-:-:S03]  /*4290*/  IMAD.WIDE.U32 R58, R59, R98, R100 ;  /* 0x000000623b3a7225 */ /* 0x000fc600078e0064 */
[----:B------:R-:W-:Y:S01]  /*42a0*/  LEA.HI.X R21, R10, R91, R11, 0x2, P0 ;  /* 0x0000005b0a157211 */ /* 0x000fe200000f140b */
[----:B------:R-:W-:Y:S01]  /*42b0*/  IMAD.IADD R11, R107, 0x1, R57 ;  /* 0x000000016b0b7824 */ /* 0x000fe200078e0239 */
[----:B------:R-:W-:Y:S01]  /*42c0*/  LEA R10, P0, R56, R90, 0x2 ;  /* 0x0000005a380a7211 */ /* 0x000fe200078010ff */
[----:B------:R-:W-:-:S03]  /*42d0*/  IMAD.IADD R99, R99, 0x1, R59 ;  /* 0x0000000163637824 */ /* 0x000fc600078e023b */
[----:B------:R-:W-:Y:S02]  /*42e0*/  LEA.HI.X R11, R56, R91, R11, 0x2, P0 ;  /* 0x0000005b380b7211 */ /* 0x000fe400000f140b */
[----:B------:R-:W-:-:S05]  /*42f0*/  IADD3 R96, P0, R96, R58, RZ ;  /* 0x0000003a60607210 */ /* 0x000fca0007f1e0ff */
[----:B------:R-:W-:Y:S01]  /*4300*/  IMAD.X R94, R99, 0x1, R95, P0 ;  /* 0x00000001635e7824 */ /* 0x000fe200000e065f */
[----:B------:R-:W-:Y:S02]  /*4310*/  IADD3 R58, P0, R88, R58, RZ ;  /* 0x0000003a583a7210 */ /* 0x000fe40007f1e0ff */
[----:B------:R-:W-:-:S03]  /*4320*/  P2R R88, PR, RZ, 0x2 ;  /* 0x00000002ff587803 */ /* 0x000fc60000000000 */
[----:B------:R-:W-:Y:S01]  /*4330*/  IMAD.X R59, R89, 0x1, R99, P0 ;  /* 0x00000001593b7824 */ /* 0x000fe200000e0663 */
[----:B------:R-:W-:Y:S01]  /*4340*/  LEA R56, P0, R96, R90, 0x2 ;  /* 0x0000005a60387211 */ /* 0x000fe200078010ff */
[----:B------:R-:W-:-:S03]  /*4350*/  IMAD.WIDE.U32 R58, R19, R92, R58 ;  /* 0x0000005c133a7225 */ /* 0x000fc600078e003a */
[----:B------:R-:W-:Y:S02]  /*4360*/  LEA.HI.X R57, R96, R91, R94, 0x2, P0 ;  /* 0x0000005b60397211 */ /* 0x000fe400000f145e */
[----:B------:R-:W-:Y:S02]  /*4370*/  IADD3 R19, R107, R59, RZ ;  /* 0x0000003b6b137210 */ /* 0x000fe40007ffe0ff */
[----:B------:R-:W-:-:S04]  /*4380*/  LEA R18, P0, R58, R90, 0x2 ;  /* 0x0000005a3a127211 */ /* 0x000fc800078010ff */
[----:B------:R-:W-:Y:S02]  /*4390*/  LEA.HI.X R19, R58, R91, R19, 0x2, P0 ;  /* 0x0000005b3a137211 */ /* 0x000fe400000f1413 */
[----:B------:R-:W-:-:S13]  /*43a0*/  ISETP.GT.AND P0, PT, R0, RZ, P1 ;  /* 0x000000ff0000720c */ /* 0x000fda0000f04270 */
[----:B0-----:R-:W-:Y:S05]  /*43b0*/  @!P0 BRA `(.L_x_58) ;  /* 0x0000000000048947 */ /* 0x001fea0003800000 */
[----:B------:R0:W5:Y:S02]  /*43c0*/  LDG.E.LTC128B R61, desc[UR36][R6.64+0x44] ;  /* 0x00004424063d7981 */ /* 0x000164000c1e1920 */
.L_x_58:
[----:B------:R-:W-:Y:S05]  /*43d0*/  BSYNC B1 ;  /* 0x0000000000017941 */ /* 0x000fea0003800000 */
.L_x_57:
[----:B-----5:R-:W-:Y:S01]  /*43e0*/  FMUL R58, R61, R104 ;  /* 0x000000683d3a7220 */ /* 0x020fe20000400000 */
[----:B------:R-:W-:Y:S03]  /*43f0*/  BSSY B1, `(.L_x_59) ;  /* 0x0000006000017945 */ /* 0x000fe60003800000 */
[----:B------:R-:W-:-:S05]  /*4400*/  FFMA R65, R65, R23, R58 ;  /* 0x0000001741417223 */ /* 0x000fca000000003a */
[----:B------:R0:W-:Y:S01]  /*4410*/  @P0 STG.E desc[UR36][R12.64+0x44], R65 ;  /* 0x000044410c000986 */ /* 0x0001e2000c101924 */
[----:B------:R-:W-:-:S13]  /*4420*/  ISETP.GT.AND P0, PT, R0, 0x8, P2 ;  /* 0x000000080000780c */ /* 0x000fda0001704270 */
[----:B0-----:R-:W-:Y:S05]  /*4430*/  @!P0 BRA `(.L_x_60) ;  /* 0x0000000000048947 */ /* 0x001fea0003800000 */
[----:B------:R0:W5:Y:S02]  /*4440*/  LDG.E.LTC128B R61, desc[UR36][R8.64+0x40] ;  /* 0x00004024083d7981 */ /* 0x000164000c1e1920 */
.L_x_60:
[----:B------:R-:W-:Y:S05]  /*4450*/  BSYNC B1 ;  /* 0x0000000000017941 */ /* 0x000fea0003800000 */
.L_x_59:
[----:B-----5:R-:W-:Y:S01]  /*4460*/  FMUL R59, R61, R104 ;  /* 0x000000683d3b7220 */ /* 0x020fe20000400000 */
[----:B------:R-:W-:Y:S03]  /*4470*/  BSSY B1, `(.L_x_61) ;  /* 0x0000006000017945 */ /* 0x000fe60003800000 */
[----:B------:R-:W-:-:S05]  /*4480*/  FFMA R59, R66, R23, R59 ;  /* 0x00000017423b7223 */ /* 0x000fca000000003b */
[----:B------:R0:W-:Y:S01]  /*4490*/  @P0 STG.E desc[UR36][R14.64+0x40], R59 ;  /* 0x0000403b0e000986 */ /* 0x0001e2000c101924 */
[----:B------:R-:W-:-:S13]  /*44a0*/  ISETP.GT.AND P0, PT, R0, 0x8, P1 ;  /* 0x000000080000780c */ /* 0x000fda0000f04270 */
[----:B0-----:R-:W-:Y:S05]  /*44b0*/  @!P0 BRA `(.L_x_62) ;  /* 0x0000000000048947 */ /* 0x001fea0003800000 */
[----:B------:R0:W5:Y:S02]  /*44c0*/  LDG.E.LTC128B R61, desc[UR36][R8.64+0x44] ;  /* 0x00004424083d7981 */ /* 0x000164000c1e1920 */
.L_x_62:
[----:B------:R-:W-:Y:S05]  /*44d0*/  BSYNC B1 ;  /* 0x0000000000017941 */ /* 0x000fea0003800000 */
.L_x_61:
[----:B-----5:R-:W-:Y:S01]  /*44e0*/  FMUL R58, R61, R104 ;  /* 0x000000683d3a7220 */ /* 0x020fe20000400000 */
[----:B------:R-:W-:Y:S01]  /*44f0*/  ISETP.GT.AND P2, PT, R2, 0x18, PT ;  /* 0x000000180200780c */ /* 0x000fe20003f44270 */
[----:B------:R-:W-:Y:S02]  /*4500*/  BSSY B1, `(.L_x_63) ;  /* 0x0000007000017945 */ /* 0x000fe40003800000 */
[----:B------:R-:W-:Y:S01]  /*4510*/  FFMA R67, R67, R23, R58 ;  /* 0x0000001743437223 */ /* 0x000fe2000000003a */
[----:B------:R-:W-:-:S04]  /*4520*/  P2R R64, PR, RZ, 0x4 ;  /* 0x00000004ff407803 */ /* 0x000fc80000000000 */
[----:B------:R0:W-:Y:S01]  /*4530*/  @P0 STG.E desc[UR36][R14.64+0x44], R67 ;  /* 0x000044430e000986 */ /* 0x0001e2000c101924 */
[----:B------:R-:W-:-:S13]  /*4540*/  ISETP.GT.AND P0, PT, R0, RZ, P2 ;  /* 0x000000ff0000720c */ /* 0x000fda0001704270 */
[----:B0-----:R-:W-:Y:S05]  /*4550*/  @!P0 BRA `(.L_x_64) ;  /* 0x0000000000048947 */ /* 0x001fea0003800000 */
[----:B------:R0:W5:Y:S02]  /*4560*/  LDG.E.LTC128B R61, desc[UR36][R6.64+0x60] ;  /* 0x00006024063d7981 */ /* 0x000164000c1e1920 */
.L_x_64:
[----:B------:R-:W-:Y:S05]  /*4570*/  BSYNC B1 ;  /* 0x0000000000017941 */ /* 0x000fea0003800000 */
.L_x_63:
        /* <DEDUP_REMOVED lines=9> */
.L_x_66:
[----:B------:R-:W-:Y:S05]  /*4610*/  BSYNC B1 ;  /* 0x0000000000017941 */ /* 0x000fea0003800000 */
.L_x_65:
[----:B-----5:R-:W-:Y:S01]  /*4620*/  FMUL R58, R61, R104 ;  /* 0x000000683d3a7220 */ /* 0x020fe20000400000 */
[----:B------:R-:W-:Y:S03]  /*4630*/  BSSY B1, `(.L_x_67) ;  /* 0x0000006000017945 */ /* 0x000fe60003800000 */
[----:B------:R-:W-:-:S05]  /*4640*/  FFMA R69, R69, R23, R58 ;  /* 0x0000001745457223 */ /* 0x000fca000000003a */
[----:B------:R0:W-:Y:S01]  /*4650*/  @P0 STG.E desc[UR36][R12.64+0x64], R69 ;  /* 0x000064450c000986 */ /* 0x0001e2000c101924 */
[----:B------:R-:W-:-:S13]  /*4660*/  ISETP.GT.AND P0, PT, R0, 0x8, P2 ;  /* 0x000000080000780c */ /* 0x000fda0001704270 */
[----:B0-----:R-:W-:Y:S05]  /*4670*/  @!P0 BRA `(.L_x_68) ;  /* 0x0000000000048947 */ /* 0x001fea0003800000 */
[----:B------:R0:W5:Y:S02]  /*4680*/  LDG.E.LTC128B R61, desc[UR36][R8.64+0x60] ;  /* 0x00006024083d7981 */ /* 0x000164000c1e1920 */
.L_x_68:
[----:B------:R-:W-:Y:S05]  /*4690*/  BSYNC B1 ;  /* 0x0000000000017941 */ /* 0x000fea0003800000 */
.L_x_67:
[----:B-----5:R-:W-:Y:S01]  /*46a0*/  FMUL R59, R61, R104 ;  /* 0x000000683d3b7220 */ /* 0x020fe20000400000 */
[----:B------:R-:W-:Y:S03]  /*46b0*/  BSSY B1, `(.L_x_69) ;  /* 0x0000006000017945 */ /* 0x000fe60003800000 */
[----:B------:R-:W-:-:S05]  /*46c0*/  FFMA R59, R70, R23, R59 ;  /* 0x00000017463b7223 */ /* 0x000fca000000003b */
[----:B------:R0:W-:Y:S01]  /*46d0*/  @P0 STG.E desc[UR36][R14.64+0x60], R59 ;  /* 0x0000603b0e000986 */ /* 0x0001e2000c101924 */
[----:B------:R-:W-:-:S13]  /*46e0*/  ISETP.GT.AND P0, PT, R0, 0x8, P1 ;  /* 0x000000080000780c */ /* 0x000fda0000f04270 */
[----:B0-----:R-:W-:Y:S05]  /*46f0*/  @!P0 BRA `(.L_x_70) ;  /* 0x0000000000048947 */ /* 0x001fea0003800000 */
[----:B------:R0:W5:Y:S02]  /*4700*/  LDG.E.LTC128B R61, desc[UR36][R8.64+0x64] ;  /* 0x00006424083d7981 */ /* 0x000164000c1e1920 */
.L_x_70:
[----:B------:R-:W-:Y:S05]  /*4710*/  BSYNC B1 ;  /* 0x0000000000017941 */ /* 0x000fea0003800000 */
.L_x_69:
        /* <DEDUP_REMOVED lines=9> */
.L_x_72:
[----:B------:R-:W-:Y:S05]  /*47b0*/  BSYNC B1 ;  /* 0x0000000000017941 */ /* 0x000fea0003800000 */
.L_x_71:
        /* <DEDUP_REMOVED lines=9> */
.L_x_74:
[----:B------:R-:W-:Y:S05]  /*4850*/  BSYNC B1 ;  /* 0x0000000000017941 */ /* 0x000fea0003800000 */
.L_x_73:
[----:B-----5:R-:W-:Y:S01]  /*4860*/  FMUL R58, R61, R104 ;  /* 0x000000683d3a7220 */ /* 0x020fe20000400000 */
[----:B------:R-:W-:Y:S03]  /*4870*/  BSSY B1, `(.L_x_75) ;  /* 0x0000006000017945 */ /* 0x000fe60003800000 */
[----:B------:R-:W-:-:S05]  /*4880*/  FFMA R73, R73, R23, R58 ;  /* 0x0000001749497223 */ /* 0x000fca000000003a */
[----:B------:R0:W-:Y:S01]  /*4890*/  @P0 STG.E desc[UR36][R12.64+0x84], R73 ;  /* 0x000084490c000986 */ /* 0x0001e2000c101924 */
[----:B------:R-:W-:-:S13]  /*48a0*/  ISETP.GT.AND P0, PT, R0, 0x8, P2 ;  /* 0x000000080000780c */ /* 0x000fda0001704270 */
[----:B0-----:R-:W-:Y:S05]  /*48b0*/  @!P0 BRA `(.L_x_76) ;  /* 0x0000000000048947 */ /* 0x001fea0003800000 */
[----:B------:R0:W5:Y:S02]  /*48c0*/  LDG.E.LTC128B R61, desc[UR36][R8.64+0x80] ;  /* 0x00008024083d7981 */ /* 0x000164000c1e1920 */
.L_x_76:
[----:B------:R-:W-:Y:S05]  /*48d0*/  BSYNC B1 ;  /* 0x0000000000017941 */ /* 0x000fea0003800000 */
.L_x_75:
[----:B-----5:R-:W-:Y:S01]  /*48e0*/  FMUL R59, R61, R104 ;  /* 0x000000683d3b7220 */ /* 0x020fe20000400000 */
[----:B------:R-:W-:Y:S03]  /*48f0*/  BSSY B1, `(.L_x_77) ;  /* 0x0000006000017945 */ /* 0x000fe60003800000 */
[----:B------:R-:W-:-:S05]  /*4900*/  FFMA R59, R74, R23, R59 ;  /* 0x000000174a3b7223 */ /* 0x000fca000000003b */
[----:B------:R0:W-:Y:S01]  /*4910*/  @P0 STG.E desc[UR36][R14.64+0x80], R59 ;  /* 0x0000803b0e000986 */ /* 0x0001e2000c101924 */
[----:B------:R-:W-:-:S13]  /*4920*/  ISETP.GT.AND P0, PT, R0, 0x8, P1 ;  /* 0x000000080000780c */ /* 0x000fda0000f04270 */
[----:B0-----:R-:W-:Y:S05]  /*4930*/  @!P0 BRA `(.L_x_78) ;  /* 0x0000000000048947 */ /* 0x001fea0003800000 */
[----:B------:R0:W5:Y:S02]  /*4940*/  LDG.E.LTC128B R61, desc[UR36][R8.64+0x84] ;  /* 0x00008424083d7981 */ /* 0x000164000c1e1920 */
.L_x_78:
[----:B------:R-:W-:Y:S05]  /*4950*/  BSYNC B1 ;  /* 0x0000000000017941 */ /* 0x000fea0003800000 */
.L_x_77:
        /* <DEDUP_REMOVED lines=9> */
.L_x_80:
[----:B------:R-:W-:Y:S05]  /*49f0*/  BSYNC B1 ;  /* 0x0000000000017941 */ /* 0x000fea0003800000 */
.L_x_79:
[----:B-----5:R-:W-:Y:S01]  /*4a00*/  FMUL R59, R61, R104 ;  /* 0x000000683d3b7220 */ /* 0x020fe20000400000 */
[----:B------:R-:W-:Y:S01]  /*4a10*/  ISETP.GT.AND P5, PT, R2, 0x29, PT ;  /* 0x000000290200780c */ /* 0x000fe20003fa4270 */
[----:B------:R-:W-:Y:S02]  /*4a20*/  BSSY B1, `(.L_x_81) ;  /* 0x0000006000017945 */ /* 0x000fe40003800000 */
[----:B------:R-:W-:-:S05]  /*4a30*/  FFMA R59, R76, R23, R59 ;  /* 0x000000174c3b7223 */ /* 0x000fca000000003b */
[----:B------:R0:W-:Y:S01]  /*4a40*/  @P0 STG.E desc[UR36][R12.64+0xa0], R59 ;  /* 0x0000a03b0c000986 */ /* 0x0001e2000c101924 */
[----:B------:R-:W-:-:S13]  /*4a50*/  ISETP.GT.AND P0, PT, R0, RZ, P5 ;  /* 0x000000ff0000720c */ /* 0x000fda0002f04270 */
[----:B0-----:R-:W-:Y:S05]  /*4a60*/  @!P0 BRA `(.L_x_82) ;  /* 0x0000000000048947 */ /* 0x001fea0003800000 */
[----:B------:R0:W5:Y:S02]  /*4a70*/  LDG.E.LTC128B R61, desc[UR36][R6.64+0xa4] ;  /* 0x0000a424063d7981 */ /* 0x000164000c1e1920 */
.L_x_82:
[----:B------:R-:W-:Y:S05]  /*4a80*/  BSYNC B1 ;  /* 0x0000000000017941 */ /* 0x000fea0003800000 */
.L_x_81:
[----:B-----5:R-:W-:Y:S01]  /*4a90*/  FMUL R58, R61, R104 ;  /* 0x000000683d3a7220 */ /* 0x020fe20000400000 */
[----:B------:R-:W-:Y:S03]  /*4aa0*/  BSSY B1, `(.L_x_83) ;  /* 0x0000006000017945 */ /* 0x000fe60003800000 */
[----:B------:R-:W-:-:S05]  /*4ab0*/  FFMA R77, R77, R23, R58 ;  /* 0x000000174d4d7223 */ /* 0x000fca000000003a */
[----:B------:R0:W-:Y:S01]  /*4ac0*/  @P0 STG.E desc[UR36][R12.64+0xa4], R77 ;  /* 0x0000a44d0c000986 */ /* 0x0001e2000c101924 */
[----:B------:R-:W-:-:S13]  /*4ad0*/  ISETP.GT.AND P0, PT, R0, 0x8, P1 ;  /* 0x000000080000780c */ /* 0x000fda0000f04270 */
[----:B0-----:R-:W-:Y:S05]  /*4ae0*/  @!P0 BRA `(.L_x_84) ;  /* 0x0000000000048947 */ /* 0x001fea0003800000 */
[----:B------:R0:W5:Y:S02]  /*4af0*/  LDG.E.LTC128B R61, desc[UR36][R8.64+0xa0] ;  /* 0x0000a024083d7981 */ /* 0x000164000c1e1920 */
.L_x_84:
[----:B------:R-:W-:Y:S05]  /*4b00*/  BSYNC B1 ;  /* 0x0000000000017941 */ /* 0x000fea0003800000 */
.L_x_83:
[----:B-----5:R-:W-:Y:S01]  /*4b10*/  FMUL R59, R61, R104 ;  /* 0x000000683d3b7220 */ /* 0x020fe20000400000 */
[----:B------:R-:W-:Y:S03]  /*4b20*/  BSSY B1, `(.L_x_85) ;  /* 0x0000006000017945 */ /* 0x000fe60003800000 */
[----:B------:R-:W-:-:S05]  /*4b30*/  FFMA R59, R78, R23, R59 ;  /* 0x000000174e3b7223 */ /* 0x000fca000000003b */
[----:B------:R0:W-:Y:S01]  /*4b40*/  @P0 STG.E desc[UR36][R14.64+0xa0], R59 ;  /* 0x0000a03b0e000986 */ /* 0x0001e2000c101924 */
[----:B------:R-:W-:-:S13]  /*4b50*/  ISETP.GT.AND P0, PT, R0, 0x8, P5 ;  /* 0x000000080000780c */ /* 0x000fda0002f04270 */
[----:B0-----:R-:W-:Y:S05]  /*4b60*/  @!P0 BRA `(.L_x_86) ;  /* 0x0000000000048947 */ /* 0x001fea0003800000 */
[----:B------:R0:W5:Y:S02]  /*4b70*/  LDG.E.LTC128B R61, desc[UR36][R8.64+0xa4] ;  /* 0x0000a424083d7981 */ /* 0x000164000c1e1920 */
.L_x_86:
[----:B------:R-:W-:Y:S05]  /*4b80*/  BSYNC B1 ;  /* 0x0000000000017941 */ /* 0x000fea0003800000 */
.L_x_85:
        /* <DEDUP_REMOVED lines=8> */
.L_x_88:
[----:B------:R-:W-:Y:S05]  /*4c10*/  BSYNC B1 ;  /* 0x0000000000017941 */ /* 0x000fea0003800000 */
.L_x_87:
        /* <DEDUP_REMOVED lines=8> */
.L_x_90:
[----:B------:R-:W-:Y:S05]  /*4ca0*/  BSYNC B1 ;  /* 0x0000000000017941 */ /* 0x000fea0003800000 */
.L_x_89:
[----:B-----5:R-:W-:Y:S01]  /*4cb0*/  FMUL R58, R61, R104 ;  /* 0x000000683d3a7220 */ /* 0x020fe20000400000 */
[----:B------:R-:W-:Y:S03]  /*4cc0*/  BSSY B1, `(.L_x_91) ;  /* 0x0000006000017945 */ /* 0x000fe60003800000 */
[----:B------:R-:W-:-:S05]  /*4cd0*/  FFMA R81, R81, R23, R58 ;  /* 0x0000001751517223 */ /* 0x000fca000000003a */
[----:B------:R0:W-:Y:S01]  /*4ce0*/  @P0 STG.E desc[UR36][R12.64+0xc4], R81 ;  /* 0x0000c4510c000986 */ /* 0x0001e2000c101924 */
[----:B------:R-:W-:-:S13]  /*4cf0*/  ISETP.GT.AND P0, PT, R0, 0x8, P3 ;  /* 0x000000080000780c */ /* 0x000fda0001f04270 */
[----:B0-----:R-:W-:Y:S05]  /*4d00*/  @!P0 BRA `(.L_x_92) ;  /* 0x0000000000048947 */ /* 0x001fea0003800000 */
[----:B------:R0:W5:Y:S02]  /*4d10*/  LDG.E.LTC128B R61, desc[UR36][R8.64+0xc0] ;  /* 0x0000c024083d7981 */ /* 0x000164000c1e1920 */
.L_x_92:
[----:B------:R-:W-:Y:S05]  /*4d20*/  BSYNC B1 ;  /* 0x0000000000017941 */ /* 0x000fea0003800000 */
.L_x_91:
[----:B-----5:R-:W-:Y:S01]  /*4d30*/  FMUL R59, R61, R104 ;  /* 0x000000683d3b7220 */ /* 0x020fe20000400000 */
[----:B------:R-:W-:Y:S03]  /*4d40*/  BSSY B1, `(.L_x_93) ;  /* 0x0000006000017945 */ /* 0x000fe60003800000 */
[----:B------:R-:W-:-:S05]  /*4d50*/  FFMA R59, R82, R23, R59 ;  /* 0x00000017523b7223 */ /* 0x000fca000000003b */
[----:B------:R0:W-:Y:S01]  /*4d60*/  @P0 STG.E desc[UR36][R14.64+0xc0], R59 ;  /* 0x0000c03b0e000986 */ /* 0x0001e2000c101924 */
[----:B------:R-:W-:-:S13]  /*4d70*/  ISETP.GT.AND P0, PT, R0, 0x8, P2 ;  /* 0x000000080000780c */ /* 0x000fda0001704270 */
[----:B0-----:R-:W-:Y:S05]  /*4d80*/  @!P0 BRA `(.L_x_94) ;  /* 0x0000000000048947 */ /* 0x001fea0003800000 */
[----:B------:R0:W5:Y:S02]  /*4d90*/  LDG.E.LTC128B R61, desc[UR36][R8.64+0xc4] ;  /* 0x0000c424083d7981 */ /* 0x000164000c1e1920 */
.L_x_94:
[----:B------:R-:W-:Y:S05]  /*4da0*/  BSYNC B1 ;  /* 0x0000000000017941 */ /* 0x000fea0003800000 */
.L_x_93:
[----:B-----5:R-:W-:Y:S01]  /*4db0*/  FMUL R58, R61, R104 ;  /* 0x000000683d3a7220 */ /* 0x020fe20000400000 */
[----:B------:R-:W-:Y:S01]  /*4dc0*/  ISETP.GT.AND P1, PT, R2, 0x38, PT ;  /* 0x000000380200780c */ /* 0x000fe20003f24270 */
[----:B------:R-:W-:Y:S01]  /*4dd0*/  BSSY B1, `(.L_x_95) ;  /* 0x0000007000017945 */ /* 0x000fe20003800000 */
[----:B------:R-:W-:Y:S02]  /*4de0*/  IMAD.MOV.U32 R65, RZ, RZ, R61 ;  /* 0x000000ffff417224 */ /* 0x000fe400078e003d */
[----:B------:R-:W-:-:S05]  /*4df0*/  FFMA R83, R83, R23, R58 ;  /* 0x0000001753537223 */ /* 0x000fca000000003a */
[----:B------:R0:W-:Y:S01]  /*4e00*/  @P0 STG.E desc[UR36][R14.64+0xc4], R83 ;  /* 0x0000c4530e000986 */ /* 0x0001e2000c101924 */
[----:B------:R-:W-:-:S13]  /*4e10*/  ISETP.GT.AND P0, PT, R0, RZ, P1 ;  /* 0x000000ff0000720c */ /* 0x000fda0000f04270 */
[----:B0-----:R-:W-:Y:S05]  /*4e20*/  @!P0 BRA `(.L_x_96) ;  /* 0x0000000000048947 */ /* 0x001fea0003800000 */
[----:B------:R0:W5:Y:S02]  /*4e30*/  LDG.E.LTC128B R65, desc[UR36][R6.64+0xe0] ;  /* 0x0000e02406417981 */ /* 0x000164000c1e1920 */
.L_x_96:
[----:B------:R-:W-:Y:S05]  /*4e40*/  BSYNC B1 ;  /* 0x0000000000017941 */ /* 0x000fea0003800000 */
.L_x_95:
[----:B-----5:R-:W-:Y:S01]  /*4e50*/  FMUL R59, R65, R104 ;  /* 0x00000068413b7220 */ /* 0x020fe20000400000 */
[----:B------:R-:W-:Y:S03]  /*4e60*/  BSSY B1, `(.L_x_97) ;  /* 0x000000d000017945 */ /* 0x000fe60003800000 */
[----:B------:R-:W-:-:S05]  /*4e70*/  FFMA R67, R84, R23, R59 ;  /* 0x0000001754437223 */ /* 0x000fca000000003b */
[----:B------:R0:W-:Y:S01]  /*4e80*/  @P0 STG.E desc[UR36][R12.64+0xe0], R67 ;  /* 0x0000e0430c000986 */ /* 0x0001e2000c101924 */
[----:B------:R-:W-:-:S05]  /*4e90*/  IADD3 R60, P0, R3, R14, RZ ;  /* 0x0000000e033c7210 */ /* 0x000fca0007f1e0ff */
[----:B------:R-:W-:Y:S01]  /*4ea0*/  IMAD.X R61, R93, 0x1, R15, P0 ;  /* 0x000000015d3d7824 */ /* 0x000fe200000e060f */
[----:B------:R-:W-:-:S05]  /*4eb0*/  IADD3 R62, P0, R3, R14, RZ ;  /* 0x0000000e033e7210 */ /* 0x000fca0007f1e0ff */
[----:B------:R-:W-:Y:S01]  /*4ec0*/  IMAD.X R63, R93, 0x1, R15, P0 ;  /* 0x000000015d3f7824 */ /* 0x000fe200000e060f */
[----:B------:R-:W-:-:S05]  /*4ed0*/  IADD3 R58, P0, R3, R12, RZ ;  /* 0x0000000c033a7210 */ /* 0x000fca0007f1e0ff */
[----:B------:R-:W-:Y:S01]  /*4ee0*/  IMAD.X R59, R93, 0x1, R13, P0 ;  /* 0x000000015d3b7824 */ /* 0x000fe200000e060d */
[----:B------:R-:W-:-:S04]  /*4ef0*/  ISETP.GT.AND P0, PT, R2, 0x39, PT ;  /* 0x000000390200780c */ /* 0x000fc80003f04270 */
[----:B------:R-:W-:-:S13]  /*4f00*/  ISETP.GT.AND P4, PT, R0, RZ, P0 ;  /* 0x000000ff0000720c */ /* 0x000fda0000784270 */
[----:B0-----:R-:W-:Y:S05]  /*4f10*/  @!P4 BRA `(.L_x_98) ;  /* 0x000000000004c947 */ /* 0x001fea0003800000 */
[----:B------:R0:W5:Y:S02]  /*4f20*/  LDG.E.LTC128B R65, desc[UR36][R6.64+0xe4] ;  /* 0x0000e42406417981 */ /* 0x000164000c1e1920 */
.L_x_98:
[----:B------:R-:W-:Y:S05]  /*4f30*/  BSYNC B1 ;  /* 0x0000000000017941 */ /* 0x000fea0003800000 */
.L_x_97:
[----:B-----5:R-:W-:Y:S01]  /*4f40*/  FMUL R2, R65, R104 ;  /* 0x0000006841027220 */ /* 0x020fe20000400000 */
[----:B------:R-:W-:Y:S03]  /*4f50*/  BSSY B1, `(.L_x_99) ;  /* 0x0000006000017945 */ /* 0x000fe60003800000 */
[----:B------:R-:W-:-:S05]  /*4f60*/  FFMA R85, R85, R23, R2 ;  /* 0x0000001755557223 */ /* 0x000fca0000000002 */
[----:B------:R0:W-:Y:S01]  /*4f70*/  @P4 STG.E desc[UR36][R12.64+0xe4], R85 ;  /* 0x0000e4550c004986 */ /* 0x0001e2000c101924 */
[----:B------:R-:W-:-:S13]  /*4f80*/  ISETP.GT.AND P4, PT, R0, 0x8, P1 ;  /* 0x000000080000780c */ /* 0x000fda0000f84270 */
[----:B0-----:R-:W-:Y:S05]  /*4f90*/  @!P4 BRA `(.L_x_100) ;  /* 0x000000000004c947 */ /* 0x001fea0003800000 */
[----:B------:R0:W5:Y:S02]  /*4fa0*/  LDG.E.LTC128B R65, desc[UR36][R8.64+0xe0] ;  /* 0x0000e02408417981 */ /* 0x000164000c1e1920 */
.L_x_100:
[----:B------:R-:W-:Y:S05]  /*4fb0*/  BSYNC B1 ;  /* 0x0000000000017941 */ /* 0x000fea0003800000 */
.L_x_99:
[----:B-----5:R-:W-:Y:S01]  /*4fc0*/  FMUL R3, R65, R104 ;  /* 0x0000006841037220 */ /* 0x020fe20000400000 */
[----:B------:R-:W-:Y:S03]  /*4fd0*/  BSSY B1, `(.L_x_101) ;  /* 0x0000006000017945 */ /* 0x000fe60003800000 */
[----:B------:R-:W-:-:S05]  /*4fe0*/  FFMA R3, R86, R23, R3 ;  /* 0x0000001756037223 */ /* 0x000fca0000000003 */
[----:B------:R0:W-:Y:S01]  /*4ff0*/  @P4 STG.E desc[UR36][R14.64+0xe0], R3 ;  /* 0x0000e0030e004986 */ /* 0x0001e2000c101924 */
[----:B------:R-:W-:-:S13]  /*5000*/  ISETP.GT.AND P4, PT, R0, 0x8, P0 ;  /* 0x000000080000780c */ /* 0x000fda0000784270 */
[----:B0-----:R-:W-:Y:S05]  /*5010*/  @!P4 BRA `(.L_x_102) ;  /* 0x000000000004c947 */ /* 0x001fea0003800000 */
[----:B------:R0:W5:Y:S02]  /*5020*/  LDG.E.LTC128B R65, desc[UR36][R8.64+0xe4] ;  /* 0x0000e42408417981 */ /* 0x000164000c1e1920 */
.L_x_102:
[----:B------:R-:W-:Y:S05]  /*5030*/  BSYNC B1 ;  /* 0x0000000000017941 */ /* 0x000fea0003800000 */
.L_x_101:
[----:B-----5:R-:W-:-:S04]  /*5040*/  FMUL R2, R65, R104 ;  /* 0x0000006841027220 */ /* 0x020fc80000400000 */
[----:B------:R-:W-:-:S05]  /*5050*/  FFMA R87, R87, R23, R2 ;  /* 0x0000001757577223 */ /* 0x000fca0000000002 */
[----:B------:R0:W-:Y:S01]  /*5060*/  @P4 STG.E desc[UR36][R14.64+0xe4], R87 ;  /* 0x0000e4570e004986 */ /* 0x0001e2000c101924 */
[----:B------:R-:W-:-:S13]  /*5070*/  ISETP.GT.AND P4, PT, R0, 0x80, P6 ;  /* 0x000000800000780c */ /* 0x000fda0003784270 */
[----:B------:R-:W2:Y:S01]  /*5080*/  @P4 LDG.E.LTC128B R65, desc[UR36][R20.64] ;  /* 0x0000002414414981 */ /* 0x000ea2000c1e1920 */
[----:B------:R-:W-:Y:S01]  /*5090*/  BSSY B1, `(.L_x_103) ;  /* 0x0000008000017945 */ /* 0x000fe20003800000 */
[----:B--2---:R-:W-:-:S04]  /*50a0*/  FMUL R3, R65, R104 ;  /* 0x0000006841037220 */ /* 0x004fc80000400000 */
[----:B------:R-:W-:-:S05]  /*50b0*/  FFMA R3, R24, R23, R3 ;  /* 0x0000001718037223 */ /* 0x000fca0000000003 */
[----:B------:R0:W-:Y:S01]  /*50c0*/  @P4 STG.E desc[UR36][R58.64], R3 ;  /* 0x000000033a004986 */ /* 0x0001e2000c101924 */
[----:B------:R-:W-:-:S04]  /*50d0*/  ISETP.NE.AND P4, PT, R102, RZ, PT ;  /* 0x000000ff6600720c */ /* 0x000fc80003f85270 */
[----:B------:R-:W-:-:S13]  /*50e0*/  ISETP.GT.AND P4, PT, R0, 0x80, P4 ;  /* 0x000000800000780c */ /* 0x000fda0002784270 */
[----:B0-----:R-:W-:Y:S05]  /*50f0*/  @!P4 BRA `(.L_x_104) ;  /* 0x000000000004c947 */ /* 0x001fea0003800000 */
[----:B------:R0:W5:Y:S02]  /*5100*/  LDG.E.LTC128B R65, desc[UR36][R10.64+0x4] ;  /* 0x000004240a417981 */ /* 0x000164000c1e1920 */
.L_x_104:
[----:B------:R-:W-:Y:S05]  /*5110*/  BSYNC B1 ;  /* 0x0000000000017941 */ /* 0x000fea0003800000 */
.L_x_103:
[----:B-----5:R-:W-:Y:S01]  /*5120*/  FMUL R2, R65, R104 ;  /* 0x0000006841027220 */ /* 0x020fe20000400000 */
[----:B------:R-:W-:Y:S01]  /*5130*/  @P4 IMAD.MOV.U32 R3, RZ, RZ, R59 ;  /* 0x000000ffff034224 */ /* 0x000fe200078e003b */
[----:B------:R-:W-:Y:S01]  /*5140*/  ISETP.GT.AND P6, PT, R0, 0x88, P6 ;  /* 0x000000880000780c */ /* 0x000fe200037c4270 */
[----:B------:R-:W-:Y:S01]  /*5150*/  BSSY B1, `(.L_x_105) ;  /* 0x0000006000017945 */ /* 0x000fe20003800000 */
[----:B------:R-:W-:Y:S01]  /*5160*/  FFMA R25, R25, R23, R2 ;  /* 0x0000001719197223 */ /* 0x000fe20000000002 */
[----:B------:R-:W-:-:S05]  /*5170*/  @P4 IMAD.MOV.U32 R2, RZ, RZ, R58 ;  /* 0x000000ffff024224 */ /* 0x000fca00078e003a */
[----:B------:R2:W-:Y:S05]  /*5180*/  @P4 STG.E desc[UR36][R2.64+0x4], R25 ;  /* 0x0000041902004986 */ /* 0x0005ea000c101924 */
[----:B------:R-:W-:Y:S05]  /*5190*/  @!P6 BRA `(.L_x_106) ;  /* 0x000000000004e947 */ /* 0x000fea0003800000 */
[----:B------:R0:W5:Y:S02]  /*51a0*/  LDG.E.LTC128B R65, desc[UR36][R56.64] ;  /* 0x0000002438417981 */ /* 0x000164000c1e1920 */
.L_x_106:
[----:B------:R-:W-:Y:S05]  /*51b0*/  BSYNC B1 ;  /* 0x0000000000017941 */ /* 0x000fea0003800000 */
.L_x_105:
[----:B--2--5:R-:W-:Y:S01]  /*51c0*/  FMUL R3, R65, R104 ;  /* 0x0000006841037220 */ /* 0x024fe20000400000 */
[----:B------:R-:W-:Y:S01]  /*51d0*/  ISETP.NE.AND P4, PT, R102, RZ, PT ;  /* 0x000000ff6600720c */ /* 0x000fe20003f85270 */
[----:B------:R-:W-:Y:S02]  /*51e0*/  BSSY B1, `(.L_x_107) ;  /* 0x0000006000017945 */ /* 0x000fe40003800000 */
[----:B------:R-:W-:Y:S01]  /*51f0*/  FFMA R3, R26, R23, R3 ;  /* 0x000000171a037223 */ /* 0x000fe20000000003 */
[----:B------:R-:W-:-:S04]  /*5200*/  ISETP.GT.AND P4, PT, R0, 0x88, P4 ;  /* 0x000000880000780c */ /* 0x000fc80002784270 */
[----:B------:R2:W-:Y:S09]  /*5210*/  @P6 STG.E desc[UR36][R60.64], R3 ;  /* 0x000000033c006986 */ /* 0x0005f2000c101924 */
[----:B------:R-:W-:Y:S05]  /*5220*/  @!P4 BRA `(.L_x_108) ;  /* 0x000000000004c947 */ /* 0x000fea0003800000 */
[----:B------:R0:W5:Y:S02]  /*5230*/  LDG.E.LTC128B R65, desc[UR36][R18.64+0x4] ;  /* 0x0000042412417981 */ /* 0x000164000c1e1920 */
.L_x_108:
[----:B------:R-:W-:Y:S05]  /*5240*/  BSYNC B1 ;  /* 0x0000000000017941 */ /* 0x000fea0003800000 */
.L_x_107:
[----:B-----5:R-:W-:Y:S01]  /*5250*/  FMUL R2, R65, R104 ;  /* 0x0000006841027220 */ /* 0x020fe20000400000 */
[----:B------:R-:W-:Y:S01]  /*5260*/  ISETP.NE.AND P6, PT, R103, RZ, PT ;  /* 0x000000ff6700720c */ /* 0x000fe20003fc5270 */
[----:B------:R-:W-:Y:S02]  /*5270*/  BSSY B1, `(.L_x_109) ;  /* 0x0000006000017945 */ /* 0x000fe40003800000 */
[----:B------:R-:W-:-:S05]  /*5280*/  FFMA R27, R27, R23, R2 ;  /* 0x000000171b1b7223 */ /* 0x000fca0000000002 */
[----:B------:R0:W-:Y:S01]  /*5290*/  @P4 STG.E desc[UR36][R62.64+0x4], R27 ;  /* 0x0000041b3e004986 */ /* 0x0001e2000c101924 */
[----:B------:R-:W-:-:S13]  /*52a0*/  ISETP.GT.AND P4, PT, R0, 0x80, P6 ;  /* 0x000000800000780c */ /* 0x000fda0003784270 */
[----:B0-----:R-:W-:Y:S05]  /*52b0*/  @!P4 BRA `(.L_x_110) ;  /* 0x000000000004c947 */ /* 0x001fea0003800000 */
[----:B------:R0:W5:Y:S02]  /*52c0*/  LDG.E.LTC128B R65, desc[UR36][R10.64+0x20] ;  /* 0x000020240a417981 */ /* 0x000164000c1e1920 */
.L_x_110:
[----:B------:R-:W-:Y:S05]  /*52d0*/  BSYNC B1 ;  /* 0x0000000000017941 */ /* 0x000fea0003800000 */
.L_x_109:
[----:B--2--5:R-:W-:Y:S01]  /*52e0*/  FMUL R3, R65, R104 ;  /* 0x0000006841037220 */ /* 0x024fe20000400000 */
[----:B------:R-:W-:Y:S01]  /*52f0*/  @P4 MOV R2, R58 ;  /* 0x0000003a00024202 */ /* 0x000fe20000000f00 */
[----:B------:R-:W-:Y:S01]  /*5300*/  BSSY B1, `(.L_x_111) ;  /* 0x0000008000017945 */ /* 0x000fe20003800000 */
[----:B------:R-:W-:Y:S01]  /*5310*/  ISETP.NE.AND P6, PT, R105, RZ, PT ;  /* 0x000000ff6900720c */ /* 0x000fe20003fc5270 */
[----:B-1-34-:R-:W-:Y:S01]  /*5320*/  FFMA R7, R28, R23, R3 ;  /* 0x000000171c077223 */ /* 0x01afe20000000003 */
[----:B------:R-:W-:-:S05]  /*5330*/  @P4 IMAD.MOV.U32 R3, RZ, RZ, R59 ;  /* 0x000000ffff034224 */ /* 0x000fca00078e003b */
[----:B------:R1:W-:Y:S01]  /*5340*/  @P4 STG.E desc[UR36][R2.64+0x20], R7 ;  /* 0x0000200702004986 */ /* 0x0003e2000c101924 */
[----:B------:R-:W-:-:S13]  /*5350*/  ISETP.GT.AND P4, PT, R0, 0x80, P6 ;  /* 0x000000800000780c */ /* 0x000fda0003784270 */
[----:B-1----:R-:W-:Y:S05]  /*5360*/  @!P4 BRA `(.L_x_112) ;  /* 0x000000000004c947 */ /* 0x002fea0003800000 */
[----:B------:R1:W5:Y:S02]  /*5370*/  LDG.E.LTC128B R65, desc[UR36][R10.64+0x24] ;  /* 0x000024240a417981 */ /* 0x000364000c1e1920 */
.L_x_112:
[----:B------:R-:W-:Y:S05]  /*5380*/  BSYNC B1 ;  /* 0x0000000000017941 */ /* 0x000fea0003800000 */
.L_x_111:
[----:B-----5:R-:W-:Y:S01]  /*5390*/  FMUL R2, R65, R104 ;  /* 0x0000006841027220 */ /* 0x020fe20000400000 */
[----:B------:R-:W-:Y:S01]  /*53a0*/  @P4 IMAD.MOV.U32 R3, RZ, RZ, R59 ;  /* 0x000000ffff034224 */ /* 0x000fe200078e003b */
[----:B------:R-:W-:Y:S02]  /*53b0*/  BSSY B1, `(.L_x_113) ;  /* 0x0000008000017945 */ /* 0x000fe40003800000 */
[----:B------:R-:W-:Y:S01]  /*53c0*/  FFMA R29, R29, R23, R2 ;  /* 0x000000171d1d7223 */ /* 0x000fe20000000002 */
[----:B------:R-:W-:-:S05]  /*53d0*/  @P4 IMAD.MOV.U32 R2, RZ, RZ, R58 ;  /* 0x000000ffff024224 */ /* 0x000fca00078e003a */
[----:B------:R2:W-:Y:S01]  /*53e0*/  @P4 STG.E desc[UR36][R2.64+0x24], R29 ;  /* 0x0000241d02004986 */ /* 0x0005e2000c101924 */
[----:B------:R-:W-:-:S04]  /*53f0*/  ISETP.NE.AND P4, PT, R103, RZ, PT ;  /* 0x000000ff6700720c */ /* 0x000fc80003f85270 */
[----:B------:R-:W-:-:S13]  /*5400*/  ISETP.GT.AND P4, PT, R0, 0x88, P4 ;  /* 0x000000880000780c */ /* 0x000fda0002784270 */
[----:B--2---:R-:W-:Y:S05]  /*5410*/  @!P4 BRA `(.L_x_114) ;  /* 0x000000000004c947 */ /* 0x004fea0003800000 */
[----:B------:R2:W5:Y:S02]  /*5420*/  LDG.E.LTC128B R65, desc[UR36][R18.64+0x20] ;  /* 0x0000202412417981 */ /* 0x000564000c1e1920 */
.L_x_114:
[----:B------:R-:W-:Y:S05]  /*5430*/  BSYNC B1 ;  /* 0x0000000000017941 */ /* 0x000fea0003800000 */
.L_x_113:
[----:B-----5:R-:W-:Y:S01]  /*5440*/  FMUL R3, R65, R104 ;  /* 0x0000006841037220 */ /* 0x020fe20000400000 */
[----:B------:R-:W-:Y:S03]  /*5450*/  BSSY B1, `(.L_x_115) ;  /* 0x0000006000017945 */ /* 0x000fe60003800000 */
[----:B------:R-:W-:-:S05]  /*5460*/  FFMA R3, R30, R23, R3 ;  /* 0x000000171e037223 */ /* 0x000fca0000000003 */
[----:B------:R3:W-:Y:S01]  /*5470*/  @P4 STG.E desc[UR36][R4.64+0x20], R3 ;  /* 0x0000200304004986 */ /* 0x0007e2000c101924 */
[----:B------:R-:W-:-:S13]  /*5480*/  ISETP.GT.AND P4, PT, R0, 0x88, P6 ;  /* 0x000000880000780c */ /* 0x000fda0003784270 */
[----:B---3--:R-:W-:Y:S05]  /*5490*/  @!P4 BRA `(.L_x_116) ;  /* 0x000000000004c947 */ /* 0x008fea0003800000 */
[----:B------:R3:W5:Y:S02]  /*54a0*/  LDG.E.LTC128B R65, desc[UR36][R18.64+0x24] ;  /* 0x0000242412417981 */ /* 0x000764000c1e1920 */
.L_x_116:
[----:B------:R-:W-:Y:S05]  /*54b0*/  BSYNC B1 ;  /* 0x0000000000017941 */ /* 0x000fea0003800000 */
.L_x_115:
[----:B-----5:R-:W-:Y:S01]  /*54c0*/  FMUL R2, R65, R104 ;  /* 0x0000006841027220 */ /* 0x020fe20000400000 */
[----:B------:R-:W-:Y:S01]  /*54d0*/  @P4 IMAD.MOV.U32 R3, RZ, RZ, R5 ;  /* 0x000000ffff034224 */ /* 0x000fe200078e0005 */
[----:B------:R-:W-:Y:S01]  /*54e0*/  ISETP.NE.AND P6, PT, R106, RZ, PT ;  /* 0x000000ff6a00720c */ /* 0x000fe20003fc5270 */
[----:B------:R-:W-:Y:S01]  /*54f0*/  BSSY B1, `(.L_x_117) ;  /* 0x0000007000017945 */ /* 0x000fe20003800000 */
[----:B------:R-:W-:Y:S01]  /*5500*/  FFMA R31, R31, R23, R2 ;  /* 0x000000171f1f7223 */ /* 0x000fe20000000002 */
[----:B------:R-:W-:-:S05]  /*5510*/  @P4 IMAD.MOV.U32 R2, RZ, RZ, R4 ;  /* 0x000000ffff024224 */ /* 0x000fca00078e0004 */
[----:B------:R4:W-:Y:S01]  /*5520*/  @P4 STG.E desc[UR36][R2.64+0x24], R31 ;  /* 0x0000241f02004986 */ /* 0x0009e2000c101924 */
[----:B------:R-:W-:-:S13]  /*5530*/  ISETP.GT.AND P4, PT, R0, 0x80, P6 ;  /* 0x000000800000780c */ /* 0x000fda0003784270 */
[----:B----4-:R-:W-:Y:S05]  /*5540*/  @!P4 BRA `(.L_x_118) ;  /* 0x000000000004c947 */ /* 0x010fea0003800000 */
[----:B------:R4:W5:Y:S02]  /*5550*/  LDG.E.LTC128B R65, desc[UR36][R10.64+0x40] ;  /* 0x000040240a417981 */ /* 0x000964000c1e1920 */
.L_x_118:
[----:B------:R-:W-:Y:S05]  /*5560*/  BSYNC B1 ;  /* 0x0000000000017941 */ /* 0x000fea0003800000 */
.L_x_117:
[----:B-----5:R-:W-:Y:S01]  /*5570*/  FMUL R3, R65, R104 ;  /* 0x0000006841037220 */ /* 0x020fe20000400000 */
[----:B------:R-:W-:Y:S01]  /*5580*/  @P4 IMAD.MOV.U32 R2, RZ, RZ, R58 ;  /* 0x000000ffff024224 */ /* 0x000fe200078e003a */
[----:B------:R-:W-:Y:S01]  /*5590*/  ISETP.NE.AND P6, PT, R88, RZ, PT ;  /* 0x000000ff5800720c */ /* 0x000fe20003fc5270 */
[----:B------:R-:W-:Y:S01]  /*55a0*/  BSSY B1, `(.L_x_119) ;  /* 0x0000007000017945 */ /* 0x000fe20003800000 */
[----:B------:R-:W-:Y:S01]  /*55b0*/  FFMA R7, R32, R23, R3 ;  /* 0x0000001720077223 */ /* 0x000fe20000000003 */
[----:B------:R-:W-:-:S05]  /*55c0*/  @P4 MOV R3, R59 ;  /* 0x0000003b00034202 */ /* 0x000fca0000000f00 */
[----:B------:R0:W-:Y:S01]  /*55d0*/  @P4 STG.E desc[UR36][R2.64+0x40], R7 ;  /* 0x0000400702004986 */ /* 0x0001e2000c101924 */
[----:B------:R-:W-:-:S13]  /*55e0*/  ISETP.GT.AND P4, PT, R0, 0x80, P6 ;  /* 0x000000800000780c */ /* 0x000fda0003784270 */
[----:B0-----:R-:W-:Y:S05]  /*55f0*/  @!P4 BRA `(.L_x_120) ;  /* 0x000000000004c947 */ /* 0x001fea0003800000 */
[----:B------:R0:W5:Y:S02]  /*5600*/  LDG.E.LTC128B R65, desc[UR36][R10.64+0x44] ;  /* 0x000044240a417981 */ /* 0x000164000c1e1920 */
.L_x_120:
[----:B------:R-:W-:Y:S05]  /*5610*/  BSYNC B1 ;  /* 0x0000000000017941 */ /* 0x000fea0003800000 */
.L_x_119:
        /* <DEDUP_REMOVED lines=8> */
[----:B0-----:R-:W-:Y:S05]  /*56a0*/  @!P4 BRA `(.L_x_122) ;  /* 0x000000000004c947 */ /* 0x001fea0003800000 */
[----:B------:R0:W5:Y:S02]  /*56b0*/  LDG.E.LTC128B R65, desc[UR36][R18.64+0x40] ;  /* 0x0000402412417981 */ /* 0x000164000c1e1920 */
.L_x_122:
[----:B------:R-:W-:Y:S05]  /*56c0*/  BSYNC B1 ;  /* 0x0000000000017941 */ /* 0x000fea0003800000 */
.L_x_121:
[----:B-----5:R-:W-:Y:S01]  /*56d0*/  FMUL R3, R65, R104 ;  /* 0x0000006841037220 */ /* 0x020fe20000400000 */
[----:B------:R-:W-:Y:S01]  /*56e0*/  @P4 IMAD.MOV.U32 R2, RZ, RZ, R4 ;  /* 0x000000ffff024224 */ /* 0x000fe200078e0004 */
[----:B------:R-:W-:Y:S02]  /*56f0*/  BSSY B1, `(.L_x_123) ;  /* 0x0000007000017945 */ /* 0x000fe40003800000 */
[----:B------:R-:W-:Y:S01]  /*5700*/  FFMA R7, R34, R23, R3 ;  /* 0x0000001722077223 */ /* 0x000fe20000000003 */
[----:B------:R-:W-:-:S05]  /*5710*/  @P4 IMAD.MOV.U32 R3, RZ, RZ, R5 ;  /* 0x000000ffff034224 */ /* 0x000fca00078e0005 */
[----:B------:R0:W-:Y:S01]  /*5720*/  @P4 STG.E desc[UR36][R2.64+0x40], R7 ;  /* 0x0000400702004986 */ /* 0x0001e2000c101924 */
[----:B------:R-:W-:-:S13]  /*5730*/  ISETP.GT.AND P4, PT, R0, 0x88, P6 ;  /* 0x000000880000780c */ /* 0x000fda0003784270 */
[----:B0-----:R-:W-:Y:S05]  /*5740*/  @!P4 BRA `(.L_x_124) ;  /* 0x000000000004c947 */ /* 0x001fea0003800000 */
[----:B------:R0:W5:Y:S02]  /*5750*/  LDG.E.LTC128B R65, desc[UR36][R18.64+0x44] ;  /* 0x0000442412417981 */ /* 0x000164000c1e1920 */
.L_x_124:
[----:B------:R-:W-:Y:S05]  /*5760*/  BSYNC B1 ;  /* 0x0000000000017941 */ /* 0x000fea0003800000 */
.L_x_123:
        /* <DEDUP_REMOVED lines=8> */
[----:B0-----:R-:W-:Y:S05]  /*57f0*/  @!P4 BRA `(.L_x_126) ;  /* 0x000000000004c947 */ /* 0x001fea0003800000 */
[----:B------:R0:W5:Y:S02]  /*5800*/  LDG.E.LTC128B R65, desc[UR36][R10.64+0x60] ;  /* 0x000060240a417981 */ /* 0x000164000c1e1920 */
.L_x_126:
[----:B------:R-:W-:Y:S05]  /*5810*/  BSYNC B1 ;  /* 0x0000000000017941 */ /* 0x000fea0003800000 */
.L_x_125:
[----:B-----5:R-:W-:Y:S01]  /*5820*/  FMUL R3, R65, R104 ;  /* 0x0000006841037220 */ /* 0x020fe20000400000 */
[----:B------:R-:W-:Y:S01]  /*5830*/  @P4 MOV R2, R58 ;  /* 0x0000003a00024202 */ /* 0x000fe20000000f00 */
[----:B------:R-:W-:Y:S01]  /*5840*/  BSSY B1, `(.L_x_127) ;  /* 0x0000008000017945 */ /* 0x000fe20003800000 */
[----:B------:R-:W-:Y:S01]  /*5850*/  ISETP.NE.AND P6, PT, R89, RZ, PT ;  /* 0x000000ff5900720c */ /* 0x000fe20003fc5270 */
[----:B------:R-:W-:Y:S01]  /*5860*/  FFMA R7, R36, R23, R3 ;  /* 0x0000001724077223 */ /* 0x000fe20000000003 */
[----:B------:R-:W-:-:S05]  /*5870*/  @P4 IMAD.MOV.U32 R3, RZ, RZ, R59 ;  /* 0x000000ffff034224 */ /* 0x000fca00078e003b */
[----:B------:R0:W-:Y:S01]  /*5880*/  @P4 STG.E desc[UR36][R2.64+0x60], R7 ;  /* 0x0000600702004986 */ /* 0x0001e2000c101924 */
[----:B------:R-:W-:-:S13]  /*5890*/  ISETP.GT.AND P4, PT, R0, 0x80, P6 ;  /* 0x000000800000780c */ /* 0x000fda0003784270 */
[----:B0-----:R-:W-:Y:S05]  /*58a0*/  @!P4 BRA `(.L_x_128) ;  /* 0x000000000004c947 */ /* 0x001fea0003800000 */
[----:B------:R0:W5:Y:S02]  /*58b0*/  LDG.E.LTC128B R65, desc[UR36][R10.64+0x64] ;  /* 0x000064240a417981 */ /* 0x000164000c1e1920 */
.L_x_128:
[----:B------:R-:W-:Y:S05]  /*58c0*/  BSYNC B1 ;  /* 0x0000000000017941 */ /* 0x000fea0003800000 */
.L_x_127:
        /* <DEDUP_REMOVED lines=10> */
.L_x_130:
[----:B------:R-:W-:Y:S05]  /*5970*/  BSYNC B1 ;  /* 0x0000000000017941 */ /* 0x000fea0003800000 */
.L_x_129:
        /* <DEDUP_REMOVED lines=9> */
.L_x_132:
[----:B------:R-:W-:Y:S05]  /*5a10*/  BSYNC B1 ;  /* 0x0000000000017941 */ /* 0x000fea0003800000 */
.L_x_131:
        /* <DEDUP_REMOVED lines=10> */
.L_x_134:
[----:B------:R-:W-:Y:S05]  /*5ac0*/  BSYNC B1 ;  /* 0x0000000000017941 */ /* 0x000fea0003800000 */
.L_x_133:
        /* <DEDUP_REMOVED lines=10> */
.L_x_136:
[----:B------:R-:W-:Y:S05]  /*5b70*/  BSYNC B1 ;  /* 0x0000000000017941 */ /* 0x000fea0003800000 */
.L_x_135:
        /* <DEDUP_REMOVED lines=10> */
.L_x_138:
[----:B------:R-:W-:Y:S05]  /*5c20*/  BSYNC B1 ;  /* 0x0000000000017941 */ /* 0x000fea0003800000 */
.L_x_137:
        /* <DEDUP_REMOVED lines=9> */
.L_x_140:
[----:B------:R-:W-:Y:S05]  /*5cc0*/  BSYNC B1 ;  /* 0x0000000000017941 */ /* 0x000fea0003800000 */
.L_x_139:
        /* <DEDUP_REMOVED lines=10> */
.L_x_142:
[----:B------:R-:W-:Y:S05]  /*5d70*/  BSYNC B1 ;  /* 0x0000000000017941 */ /* 0x000fea0003800000 */
.L_x_141:
        /* <DEDUP_REMOVED lines=9> */
.L_x_144:
[----:B------:R-:W-:Y:S05]  /*5e10*/  BSYNC B1 ;  /* 0x0000000000017941 */ /* 0x000fea0003800000 */
.L_x_143:
        /* <DEDUP_REMOVED lines=9> */
.L_x_146:
[----:B------:R-:W-:Y:S05]  /*5eb0*/  BSYNC B1 ;  /* 0x0000000000017941 */ /* 0x000fea0003800000 */
.L_x_145:
[----:B-----5:R-:W-:Y:S01]  /*5ec0*/  FMUL R3, R65, R104 ;  /* 0x0000006841037220 */ /* 0x020fe20000400000 */
[----:B------:R-:W-:Y:S01]  /*5ed0*/  @P4 IMAD.MOV.U32 R2, RZ, RZ, R4 ;  /* 0x000000ffff024224 */ /* 0x000fe200078e0004 */
[----:B------:R-:W-:Y:S01]  /*5ee0*/  ISETP.GT.AND P5, PT, R0, 0x88, P5 ;  /* 0x000000880000780c */ /* 0x000fe20002fa4270 */
[----:B------:R-:W-:Y:S01]  /*5ef0*/  BSSY B1, `(.L_x_147) ;  /* 0x0000006000017945 */ /* 0x000fe20003800000 */
[----:B------:R-:W-:Y:S01]  /*5f00*/  FFMA R7, R46, R23, R3 ;  /* 0x000000172e077223 */ /* 0x000fe20000000003 */
[----:B------:R-:W-:-:S05]  /*5f10*/  @P4 MOV R3, R5 ;  /* 0x0000000500034202 */ /* 0x000fca0000000f00 */
[----:B------:R0:W-:Y:S05]  /*5f20*/  @P4 STG.E desc[UR36][R2.64+0xa0], R7 ;  /* 0x0000a00702004986 */ /* 0x0001ea000c101924 */
[----:B------:R-:W-:Y:S05]  /*5f30*/  @!P5 BRA `(.L_x_148) ;  /* 0x000000000004d947 */ /* 0x000fea0003800000 */
[----:B------:R0:W5:Y:S02]  /*5f40*/  LDG.E.LTC128B R65, desc[UR36][R18.64+0xa4] ;  /* 0x0000a42412417981 */ /* 0x000164000c1e1920 */
.L_x_148:
[----:B------:R-:W-:Y:S05]  /*5f50*/  BSYNC B1 ;  /* 0x0000000000017941 */ /* 0x000fea0003800000 */
.L_x_147:
[----:B0----5:R-:W-:Y:S01]  /*5f60*/  FMUL R2, R65, R104 ;  /* 0x0000006841027220 */ /* 0x021fe20000400000 */
        /* <DEDUP_REMOVED lines=8> */
.L_x_150:
[----:B------:R-:W-:Y:S05]  /*5ff0*/  BSYNC B1 ;  /* 0x0000000000017941 */ /* 0x000fea0003800000 */
.L_x_149:
        /* <DEDUP_REMOVED lines=9> */
.L_x_152:
[----:B------:R-:W-:Y:S05]  /*6090*/  BSYNC B1 ;  /* 0x0000000000017941 */ /* 0x000fea0003800000 */
.L_x_151:
        /* <DEDUP_REMOVED lines=9> */
.L_x_154:
[----:B------:R-:W-:Y:S05]  /*6130*/  BSYNC B1 ;  /* 0x0000000000017941 */ /* 0x000fea0003800000 */
.L_x_153:
[----:B0----5:R-:W-:Y:S01]  /*6140*/  FMUL R3, R65, R104 ;  /* 0x0000006841037220 */ /* 0x021fe20000400000 */
[----:B------:R-:W-:Y:S01]  /*6150*/  @P3 MOV R2, R4 ;  /* 0x0000000400023202 */ /* 0x000fe20000000f00 */
[----:B------:R-:W-:Y:S01]  /*6160*/  BSSY B1, `(.L_x_155) ;  /* 0x0000007000017945 */ /* 0x000fe20003800000 */
[----:B------:R-:W-:Y:S01]  /*6170*/  ISETP.GT.AND P2, PT, R0, 0x88, P2 ;  /* 0x000000880000780c */ /* 0x000fe20001744270 */
[----:B------:R-:W-:Y:S01]  /*6180*/  FFMA R7, R50, R23, R3 ;  /* 0x0000001732077223 */ /* 0x000fe20000000003 */
[----:B------:R-:W-:-:S05]  /*6190*/  @P3 IMAD.MOV.U32 R3, RZ, RZ, R5 ;  /* 0x000000ffff033224 */ /* 0x000fca00078e0005 */
[----:B------:R0:W-:Y:S06]  /*61a0*/  @P3 STG.E desc[UR36][R2.64+0xc0], R7 ;  /* 0x0000c00702003986 */ /* 0x0001ec000c101924 */
[----:B------:R-:W-:Y:S05]  /*61b0*/  @!P2 BRA `(.L_x_156) ;  /* 0x000000000004a947 */ /* 0x000fea0003800000 */
[----:B------:R0:W5:Y:S02]  /*61c0*/  LDG.E.LTC128B R65, desc[UR36][R18.64+0xc4] ;  /* 0x0000c42412417981 */ /* 0x000164000c1e1920 */
.L_x_156:
[----:B------:R-:W-:Y:S05]  /*61d0*/  BSYNC B1 ;  /* 0x0000000000017941 */ /* 0x000fea0003800000 */
.L_x_155:
        /* <DEDUP_REMOVED lines=9> */
.L_x_158:
[----:B------:R-:W-:Y:S05]  /*6270*/  BSYNC B1 ;  /* 0x0000000000017941 */ /* 0x000fea0003800000 */
.L_x_157:
        /* <DEDUP_REMOVED lines=9> */
.L_x_160:
[----:B------:R-:W-:Y:S05]  /*6310*/  BSYNC B1 ;  /* 0x0000000000017941 */ /* 0x000fea0003800000 */
.L_x_159:
[----:B0----5:R-:W-:Y:S01]  /*6320*/  FMUL R2, R65, R104 ;  /* 0x0000006841027220 */ /* 0x021fe20000400000 */
[----:B------:R-:W-:Y:S01]  /*6330*/  ISETP.GT.AND P1, PT, R0, 0x88, P1 ;  /* 0x000000880000780c */ /* 0x000fe20000f24270 */
[----:B------:R-:W-:Y:S02]  /*6340*/  BSSY B1, `(.L_x_161) ;  /* 0x0000005000017945 */ /* 0x000fe40003800000 */
[----:B------:R-:W-:-:S05]  /*6350*/  FFMA R53, R53, R23, R2 ;  /* 0x0000001735357223 */ /* 0x000fca0000000002 */
[----:B------:R0:W-:Y:S05]  /*6360*/  @P2 STG.E desc[UR36][R58.64+0xe4], R53 ;  /* 0x0000e4353a002986 */ /* 0x0001ea000c101924 */
[----:B------:R-:W-:Y:S05]  /*6370*/  @!P1 BRA `(.L_x_162) ;  /* 0x0000000000049947 */ /* 0x000fea0003800000 */
[----:B------:R0:W5:Y:S02]  /*6380*/  LDG.E.LTC128B R65, desc[UR36][R18.64+0xe0] ;  /* 0x0000e02412417981 */ /* 0x000164000c1e1920 */
.L_x_162:
[----:B------:R-:W-:Y:S05]  /*6390*/  BSYNC B1 ;  /* 0x0000000000017941 */ /* 0x000fea0003800000 */
.L_x_161:
        /* <DEDUP_REMOVED lines=9> */
.L_x_164:
[----:B------:R-:W-:Y:S05]  /*6430*/  BSYNC B1 ;  /* 0x0000000000017941 */ /* 0x000fea0003800000 */
.L_x_163:
[----:B-----5:R-:W-:-:S04]  /*6440*/  FMUL R0, R65, R104 ;  /* 0x0000006841007220 */ /* 0x020fc80000400000 */
[----:B------:R-:W-:Y:S01]  /*6450*/  FFMA R55, R55, R23, R0 ;  /* 0x0000001737377223 */ /* 0x000fe20000000000 */
[----:B------:R-:W-:Y:S06]  /*6460*/  @!P0 BRA `(.L_x_165) ;  /* 0x00000010007c8947 */ /* 0x000fec0003800000 */
[----:B------:R0:W-:Y:S01]  /*6470*/  STG.E desc[UR36][R4.64+0xe4], R55 ;  /* 0x0000e43704007986 */ /* 0x0001e2000c101924 */
[----:B------:R-:W-:Y:S05]  /*6480*/  BRA `(.L_x_165) ;  /* 0x0000001000747947 */ /* 0x000fea0003800000 */
.L_x_42:
[----:B------:R-:W-:Y:S01]  /*6490*/  ULDC.64 UR4, c[0x0][0x5c0] ;  /* 0x0001700000047ab9 */ /* 0x000fe20000000a00 */
[-C--:B------:R-:W-:Y:S01]  /*64a0*/  FMUL R3, R56, R23.reuse ;  /* 0x0000001738037220 */ /* 0x080fe20000400000 */
[----:B------:R-:W-:Y:S01]  /*64b0*/  LEA R6, P1, R8, UR4, 0x2 ;  /* 0x0000000408067c11 */ /* 0x000fe2000f8210ff */
[-C--:B------:R-:W-:Y:S01]  /*64c0*/  FMUL R57, R57, R23.reuse ;  /* 0x0000001739397220 */ /* 0x080fe20000400000 */
[----:B------:R-:W-:Y:S01]  /*64d0*/  ISETP.GT.AND P2, PT, R2, 0x1, PT ;  /* 0x000000010200780c */ /* 0x000fe20003f44270 */
[----:B------:R-:W-:Y:S01]  /*64e0*/  IMAD.SHL.U32 R19, R108, 0x200, RZ ;  /* 0x000002006c137824 */ /* 0x000fe200078e00ff */
[----:B------:R-:W-:Y:S01]  /*64f0*/  LEA.HI.X R7, R8, UR5, R13, 0x2, P1 ;  /* 0x0000000508077c11 */ /* 0x000fe200088f140d */
[----:B------:R-:W-:Y:S01]  /*6500*/  IMAD.SHL.U32 R13, R108, 0x20, RZ ;  /* 0x000000206c0d7824 */ /* 0x000fe200078e00ff */
[----:B------:R-:W-:Y:S01]  /*6510*/  ISETP.GT.AND P1, PT, R0, RZ, P2 ;  /* 0x000000ff0000720c */ /* 0x000fe20001724270 */
[-C--:B------:R-:W-:Y:S01]  /*6520*/  FMUL R59, R59, R23.reuse ;  /* 0x000000173b3b7220 */ /* 0x080fe20000400000 */
[--C-:B------:R-:W-:Y:S01]  /*6530*/  SHF.L.U64.HI R5, R108, 0x5, R109.reuse ;  /* 0x000000056c057819 */ /* 0x100fe2000001026d */
[----:B------:R0:W-:Y:S01]  /*6540*/  @P0 STG.E desc[UR36][R6.64], R3 ;  /* 0x0000000306000986 */ /* 0x0001e2000c101924 */
[-C--:B------:R-:W-:Y:S01]  /*6550*/  IADD3 R8, P0, R13, R6.reuse, RZ ;  /* 0x000000060d087210 */ /* 0x080fe20007f1e0ff */
[-C--:B------:R-:W-:Y:S01]  /*6560*/  FMUL R11, R58, R23.reuse ;  /* 0x000000173a0b7220 */ /* 0x080fe20000400000 */
[----:B------:R-:W-:Y:S01]  /*6570*/  SHF.L.U64.HI R109, R108, 0x9, R109 ;  /* 0x000000096c6d7819 */ /* 0x000fe2000001026d */
[-C--:B------:R-:W-:Y:S01]  /*6580*/  FMUL R61, R61, R23.reuse ;  /* 0x000000173d3d7220 */ /* 0x080fe20000400000 */
[----:B------:R-:W-:Y:S01]  /*6590*/  ISETP.GT.AND P5, PT, R2, 0x8, PT ;  /* 0x000000080200780c */ /* 0x000fe20003fa4270 */
[----:B------:R-:W-:Y:S01]  /*65a0*/  IMAD.X R9, R5, 0x1, R7, P0 ;  /* 0x0000000105097824 */ /* 0x000fe200000e0607 */
[----:B------:R-:W-:Y:S01]  /*65b0*/  ISETP.GT.AND P0, PT, R0, 0x8, P2 ;  /* 0x000000080000780c */ /* 0x000fe20001704270 */
[-C--:B------:R-:W-:Y:S01]  /*65c0*/  FMUL R63, R63, R23.reuse ;  /* 0x000000173f3f7220 */ /* 0x080fe20000400000 */
[----:B------:R-:W-:Y:S01]  /*65d0*/  ISETP.GT.AND P4, PT, R2, 0x9, PT ;  /* 0x000000090200780c */ /* 0x000fe20003f84270 */
[----:B------:R-:W-:Y:S01]  /*65e0*/  @P1 STG.E desc[UR36][R6.64+0x4], R57 ;  /* 0x0000043906001986 */ /* 0x000fe2000c101924 */
[----:B------:R-:W-:Y:S01]  /*65f0*/  IADD3 R4, P1, P2, R19, R6, R13 ;  /* 0x0000000613047210 */ /* 0x000fe20007a3e00d */
[-C--:B0-----:R-:W-:Y:S01]  /*6600*/  FMUL R3, R60, R23.reuse ;  /* 0x000000173c037220 */ /* 0x081fe20000400000 */
[C---:B------:R-:W-:Y:S01]  /*6610*/  ISETP.GT.AND P3, PT, R0.reuse, 0x8, P6 ;  /* 0x000000080000780c */ /* 0x040fe20003764270 */
[----:B------:R-:W-:Y:S01]  /*6620*/  FMUL R65, R65, R23 ;  /* 0x0000001741417220 */ /* 0x000fe20000400000 */
[----:B------:R-:W-:Y:S01]  /*6630*/  IADD3.X R5, R109, R7, R5, P1, P2 ;  /* 0x000000076d057210 */ /* 0x000fe20000fe4405 */
[-C--:B------:R-:W-:Y:S01]  /*6640*/  FMUL R67, R67, R23.reuse ;  /* 0x0000001743437220 */ /* 0x080fe20000400000 */
[----:B------:R-:W-:Y:S01]  /*6650*/  ISETP.GT.AND P1, PT, R0, RZ, P5 ;  /* 0x000000ff0000720c */ /* 0x000fe20002f24270 */
[-C--:B------:R-:W-:Y:S01]  /*6660*/  FMUL R69, R69, R23.reuse ;  /* 0x0000001745457220 */ /* 0x080fe20000400000 */
[----:B------:R-:W-:Y:S01]  /*6670*/  ISETP.GT.AND P2, PT, R2, 0x11, PT ;  /* 0x000000110200780c */ /* 0x000fe20003f44270 */
[----:B------:R-:W-:Y:S01]  /*6680*/  @P0 STG.E desc[UR36][R8.64+0x4], R59 ;  /* 0x0000043b08000986 */ /* 0x000fe2000c101924 */
[----:B------:R-:W-:Y:S01]  /*6690*/  ISETP.GT.AND P0, PT, R0, RZ, P4 ;  /* 0x000000ff0000720c */ /* 0x000fe20002704270 */
[-C--:B------:R-:W-:Y:S01]  /*66a0*/  FMUL R71, R71, R23.reuse ;  /* 0x0000001747477220 */ /* 0x080fe20000400000 */
[-C--:B------:R-:W-:Y:S01]  /*66b0*/  FMUL R73, R73, R23.reuse ;  /* 0x0000001749497220 */ /* 0x080fe20000400000 */
[-C--:B------:R-:W-:Y:S01]  /*66c0*/  FMUL R75, R75, R23.reuse ;  /* 0x000000174b4b7220 */ /* 0x080fe20000400000 */
[-C--:B------:R-:W-:Y:S01]  /*66d0*/  FMUL R77, R77, R23.reuse ;  /* 0x000000174d4d7220 */ /* 0x080fe20000400000 */
[----:B------:R0:W-:Y:S01]  /*66e0*/  @P3 STG.E desc[UR36][R8.64], R11 ;  /* 0x0000000b08003986 */ /* 0x0001e2000c101924 */
[----:B------:R-:W-:Y:S01]  /*66f0*/  ISETP.GT.AND P3, PT, R2, 0x10, PT ;  /* 0x000000100200780c */ /* 0x000fe20003f64270 */
[-C--:B------:R-:W-:Y:S01]  /*6700*/  FMUL R79, R79, R23.reuse ;  /* 0x000000174f4f7220 */ /* 0x080fe20000400000 */
[-C--:B------:R-:W-:Y:S01]  /*6710*/  FMUL R81, R81, R23.reuse ;  /* 0x0000001751517220 */ /* 0x080fe20000400000 */
[----:B------:R1:W-:Y:S01]  /*6720*/  @P1 STG.E desc[UR36][R6.64+0x20], R3 ;  /* 0x0000200306001986 */ /* 0x0003e2000c101924 */
[----:B------:R-:W-:Y:S01]  /*6730*/  ISETP.GT.AND P1, PT, R0, 0x8, P5 ;  /* 0x000000080000780c */ /* 0x000fe20002f24270 */
[-C--:B------:R-:W-:Y:S01]  /*6740*/  FMUL R83, R83, R23.reuse ;  /* 0x0000001753537220 */ /* 0x080fe20000400000 */
[----:B------:R-:W-:Y:S01]  /*6750*/  ISETP.GT.AND P5, PT, R2, 0x28, PT ;  /* 0x000000280200780c */ /* 0x000fe20003fa4270 */
[----:B------:R-:W-:Y:S01]  /*6760*/  @P0 STG.E desc[UR36][R6.64+0x24], R61 ;  /* 0x0000243d06000986 */ /* 0x000fe2000c101924 */
[----:B------:R-:W-:Y:S01]  /*6770*/  ISETP.GT.AND P0, PT, R0, 0x8, P4 ;  /* 0x000000080000780c */ /* 0x000fe20002704270 */
[-C--:B------:R-:W-:Y:S01]  /*6780*/  FMUL R85, R85, R23.reuse ;  /* 0x0000001755557220 */ /* 0x080fe20000400000 */
[----:B------:R-:W-:Y:S01]  /*6790*/  ISETP.GT.AND P4, PT, R2, 0x30, PT ;  /* 0x000000300200780c */ /* 0x000fe20003f84270 */
[-C--:B0-----:R-:W-:Y:S01]  /*67a0*/  FMUL R11, R62, R23.reuse ;  /* 0x000000173e0b7220 */ /* 0x081fe20000400000 */
[----:B------:R-:W-:Y:S01]  /*67b0*/  P2R R20, PR, RZ, 0x20 ;  /* 0x00000020ff147803 */ /* 0x000fe20000000000 */
[-C--:B------:R-:W-:Y:S01]  /*67c0*/  FMUL R87, R87, R23.reuse ;  /* 0x0000001757577220 */ /* 0x080fe20000400000 */
[-C--:B------:R-:W-:Y:S01]  /*67d0*/  FMUL R25, R25, R23.reuse ;  /* 0x0000001719197220 */ /* 0x080fe20000400000 */
[-C--:B-1----:R-:W-:Y:S01]  /*67e0*/  FMUL R3, R64, R23.reuse ;  /* 0x0000001740037220 */ /* 0x082fe20000400000 */
[-C--:B------:R-:W-:Y:S01]  /*67f0*/  FMUL R27, R27, R23.reuse ;  /* 0x000000171b1b7220 */ /* 0x080fe20000400000 */
[----:B------:R0:W-:Y:S01]  /*6800*/  @P1 STG.E desc[UR36][R8.64+0x20], R11 ;  /* 0x0000200b08001986 */ /* 0x0001e2000c101924 */
[----:B------:R-:W-:Y:S01]  /*6810*/  ISETP.GT.AND P1, PT, R2, 0x19, PT ;  /* 0x000000190200780c */ /* 0x000fe20003f24270 */
[-C--:B------:R-:W-:Y:S01]  /*6820*/  FMUL R29, R29, R23.reuse ;  /* 0x000000171d1d7220 */ /* 0x080fe20000400000 */
[-C--:B------:R-:W-:Y:S01]  /*6830*/  FMUL R31, R31, R23.reuse ;  /* 0x000000171f1f7220 */ /* 0x080fe20000400000 */
[----:B------:R-:W-:Y:S01]  /*6840*/  @P0 STG.E desc[UR36][R8.64+0x24], R63 ;  /* 0x0000243f08000986 */ /* 0x000fe2000c101924 */
[----:B------:R-:W-:Y:S01]  /*6850*/  ISETP.GT.AND P0, PT, R0, RZ, P3 ;  /* 0x000000ff0000720c */ /* 0x000fe20001f04270 */
[-C--:B------:R-:W-:Y:S01]  /*6860*/  FMUL R33, R33, R23.reuse ;  /* 0x0000001721217220 */ /* 0x080fe20000400000 */
[-C--:B------:R-:W-:Y:S01]  /*6870*/  FMUL R35, R35, R23.reuse ;  /* 0x0000001723237220 */ /* 0x080fe20000400000 */
[-C--:B------:R-:W-:Y:S01]  /*6880*/  FMUL R37, R37, R23.reuse ;  /* 0x0000001725257220 */ /* 0x080fe20000400000 */
[-C--:B------:R-:W-:Y:S01]  /*6890*/  FMUL R39, R39, R23.reuse ;  /* 0x0000001727277220 */ /* 0x080fe20000400000 */
[-C--:B------:R-:W-:Y:S01]  /*68a0*/  FMUL R41, R41, R23.reuse ;  /* 0x0000001729297220 */ /* 0x080fe20000400000 */
[-C--:B------:R-:W-:Y:S01]  /*68b0*/  FMUL R43, R43, R23.reuse ;  /* 0x000000172b2b7220 */ /* 0x080fe20000400000 */
[-C--:B0-----:R-:W-:Y:S01]  /*68c0*/  FMUL R11, R66, R23.reuse ;  /* 0x00000017420b7220 */ /* 0x081fe20000400000 */
[-C--:B------:R-:W-:Y:S01]  /*68d0*/  FMUL R45, R45, R23.reuse ;  /* 0x000000172d2d7220 */ /* 0x080fe20000400000 */
[-C--:B------:R-:W-:Y:S01]  /*68e0*/  FMUL R47, R47, R23.reuse ;  /* 0x000000172f2f7220 */ /* 0x080fe20000400000 */
[-C--:B------:R-:W-:Y:S01]  /*68f0*/  FMUL R49, R49, R23.reuse ;  /* 0x0000001731317220 */ /* 0x080fe20000400000 */
[-C--:B------:R-:W-:Y:S01]  /*6900*/  FMUL R51, R51, R23.reuse ;  /* 0x0000001733337220 */ /* 0x080fe20000400000 */
[-C--:B------:R-:W-:Y:S01]  /*6910*/  FMUL R53, R53, R23.reuse ;  /* 0x0000001735357220 */ /* 0x080fe20000400000 */
[----:B------:R0:W-:Y:S01]  /*6920*/  @P0 STG.E desc[UR36][R6.64+0x40], R3 ;  /* 0x0000400306000986 */ /* 0x0001e2000c101924 */
[----:B------:R-:W-:Y:S01]  /*6930*/  ISETP.GT.AND P0, PT, R0, RZ, P2 ;  /* 0x000000ff0000720c */ /* 0x000fe20001704270 */
[-C--:B------:R-:W-:Y:S01]  /*6940*/  FMUL R55, R55, R23.reuse ;  /* 0x0000001737377220 */ /* 0x080fe20000400000 */
[----:B0-----:R-:W-:-:S11]  /*6950*/  FMUL R3, R68, R23 ;  /* 0x0000001744037220 */ /* 0x001fd60000400000 */
[----:B------:R-:W-:Y:S01]  /*6960*/  @P0 STG.E desc[UR36][R6.64+0x44], R65 ;  /* 0x0000444106000986 */ /* 0x000fe2000c101924 */
[----:B------:R-:W-:Y:S02]  /*6970*/  ISETP.GT.AND P0, PT, R0, 0x8, P3 ;  /* 0x000000080000780c */ /* 0x000fe40001f04270 */
[----:B------:R-:W-:-:S04]  /*6980*/  ISETP.GT.AND P3, PT, R2, 0x29, PT ;  /* 0x000000290200780c */ /* 0x000fc80003f64270 */
[----:B------:R-:W-:-:S07]  /*6990*/  P2R R18, PR, RZ, 0x8 ;  /* 0x00000008ff127803 */ /* 0x000fce0000000000 */
[----:B------:R0:W-:Y:S01]  /*69a0*/  @P0 STG.E desc[UR36][R8.64+0x40], R11 ;  /* 0x0000400b08000986 */ /* 0x0001e2000c101924 */
[----:B------:R-:W-:Y:S02]  /*69b0*/  ISETP.GT.AND P0, PT, R0, 0x8, P2 ;  /* 0x000000080000780c */ /* 0x000fe40001704270 */
[----:B------:R-:W-:Y:S01]  /*69c0*/  ISETP.GT.AND P2, PT, R2, 0x18, PT ;  /* 0x000000180200780c */ /* 0x000fe20003f44270 */
[----:B0-----:R-:W-:-:S10]  /*69d0*/  FMUL R11, R70, R23 ;  /* 0x00000017460b7220 */ /* 0x001fd40000400000 */
[----:B------:R-:W-:Y:S01]  /*69e0*/  @P0 STG.E desc[UR36][R8.64+0x44], R67 ;  /* 0x0000444308000986 */ /* 0x000fe2000c101924 */
[----:B------:R-:W-:-:S13]  /*69f0*/  ISETP.GT.AND P0, PT, R0, RZ, P2 ;  /* 0x000000ff0000720c */ /* 0x000fda0001704270 */
[----:B------:R0:W-:Y:S01]  /*6a00*/  @P0 STG.E desc[UR36][R6.64+0x60], R3 ;  /* 0x0000600306000986 */ /* 0x0001e2000c101924 */
[----:B------:R-:W-:Y:S01]  /*6a10*/  ISETP.GT.AND P0, PT, R0, RZ, P1 ;  /* 0x000000ff0000720c */ /* 0x000fe20000f04270 */
[----:B0-----:R-:W-:-:S12]  /*6a20*/  FMUL R3, R72, R23 ;  /* 0x0000001748037220 */ /* 0x001fd80000400000 */
[----:B------:R-:W-:Y:S01]  /*6a30*/  @P0 STG.E desc[UR36][R6.64+0x64], R69 ;  /* 0x0000644506000986 */ /* 0x000fe2000c101924 */
[----:B------:R-:W-:Y:S02]  /*6a40*/  ISETP.GT.AND P0, PT, R0, 0x8, P2 ;  /* 0x000000080000780c */ /* 0x000fe40001704270 */
[----:B------:R-:W-:-:S11]  /*6a50*/  ISETP.GT.AND P2, PT, R2, 0x20, PT ;  /* 0x000000200200780c */ /* 0x000fd60003f44270 */
        /* <DEDUP_REMOVED lines=13> */
[----:B------:R-:W-:Y:S01]  /*6b30*/  ISETP.GT.AND P0, PT, R0, 0x8, P1 ;  /* 0x000000080000780c */ /* 0x000fe20000f04270 */
[----:B0-----:R-:W-:-:S12]  /*6b40*/  FMUL R11, R78, R23 ;  /* 0x000000174e0b7220 */ /* 0x001fd80000400000 */
[----:B------:R-:W-:Y:S01]  /*6b50*/  @P0 STG.E desc[UR36][R8.64+0x84], R75 ;  /* 0x0000844b08000986 */ /* 0x000fe2000c101924 */
[----:B------:R-:W-:-:S13]  /*6b60*/  ISETP.GT.AND P0, PT, R0, RZ, P5 ;  /* 0x000000ff0000720c */ /* 0x000fda0002f04270 */
[----:B------:R0:W-:Y:S01]  /*6b70*/  @P0 STG.E desc[UR36][R6.64+0xa0], R3 ;  /* 0x0000a00306000986 */ /* 0x0001e2000c101924 */
[----:B------:R-:W-:Y:S01]  /*6b80*/  ISETP.GT.AND P0, PT, R0, RZ, P3 ;  /* 0x000000ff0000720c */ /* 0x000fe20001f04270 */
[----:B0-----:R-:W-:-:S12]  /*6b90*/  FMUL R3, R80, R23 ;  /* 0x0000001750037220 */ /* 0x001fd80000400000 */
[----:B------:R-:W-:Y:S01]  /*6ba0*/  @P0 STG.E desc[UR36][R6.64+0xa4], R77 ;  /* 0x0000a44d06000986 */ /* 0x000fe2000c101924 */
[----:B------:R-:W-:-:S13]  /*6bb0*/  ISETP.GT.AND P0, PT, R0, 0x8, P5 ;  /* 0x000000080000780c */ /* 0x000fda0002f04270 */
[----:B------:R0:W-:Y:S01]  /*6bc0*/  @P0 STG.E desc[UR36][R8.64+0xa0], R11 ;  /* 0x0000a00b08000986 */ /* 0x0001e2000c101924 */
[C---:B------:R-:W-:Y:S02]  /*6bd0*/  ISETP.GT.AND P0, PT, R0.reuse, 0x8, P3 ;  /* 0x000000080000780c */ /* 0x040fe40001f04270 */
[----:B------:R-:W-:Y:S01]  /*6be0*/  ISETP.GT.AND P3, PT, R0, 0x8, P2 ;  /* 0x000000080000780c */ /* 0x000fe20001764270 */
[----:B0-----:R-:W-:-:S10]  /*6bf0*/  FMUL R11, R82, R23 ;  /* 0x00000017520b7220 */ /* 0x001fd40000400000 */
[----:B------:R-:W-:Y:S01]  /*6c00*/  @P0 STG.E desc[UR36][R8.64+0xa4], R79 ;  /* 0x0000a44f08000986 */ /* 0x000fe2000c101924 */
[----:B------:R-:W-:-:S13]  /*6c10*/  ISETP.GT.AND P0, PT, R0, RZ, P4 ;  /* 0x000000ff0000720c */ /* 0x000fda0002704270 */
[----:B------:R0:W-:Y:S01]  /*6c20*/  @P0 STG.E desc[UR36][R6.64+0xc0], R3 ;  /* 0x0000c00306000986 */ /* 0x0001e2000c101924 */
[----:B------:R-:W-:-:S04]  /*6c30*/  ISETP.GT.AND P0, PT, R2, 0x31, PT ;  /* 0x000000310200780c */ /* 0x000fc80003f04270 */
[----:B------:R-:W-:Y:S01]  /*6c40*/  ISETP.GT.AND P1, PT, R0, RZ, P0 ;  /* 0x000000ff0000720c */ /* 0x000fe20000724270 */
[----:B0-----:R-:W-:-:S12]  /*6c50*/  FMUL R3, R84, R23 ;  /* 0x0000001754037220 */ /* 0x001fd80000400000 */
[----:B------:R-:W-:Y:S01]  /*6c60*/  @P1 STG.E desc[UR36][R6.64+0xc4], R81 ;  /* 0x0000c45106001986 */ /* 0x000fe2000c101924 */
[----:B------:R-:W-:-:S13]  /*6c70*/  ISETP.GT.AND P1, PT, R0, 0x8, P4 ;  /* 0x000000080000780c */ /* 0x000fda0002724270 */
[----:B------:R0:W-:Y:S01]  /*6c80*/  @P1 STG.E desc[UR36][R8.64+0xc0], R11 ;  /* 0x0000c00b08001986 */ /* 0x0001e2000c101924 */
[----:B------:R-:W-:-:S13]  /*6c90*/  ISETP.GT.AND P1, PT, R0, 0x8, P0 ;  /* 0x000000080000780c */ /* 0x000fda0000724270 */
[----:B------:R-:W-:Y:S01]  /*6ca0*/  @P1 STG.E desc[UR36][R8.64+0xc4], R83 ;  /* 0x0000c45308001986 */ /* 0x000fe2000c101924 */
[----:B------:R-:W-:-:S05]  /*6cb0*/  IADD3 R12, P1, R19, R8, RZ ;  /* 0x00000008130c7210 */ /* 0x000fca0007f3e0ff */
[----:B------:R-:W-:Y:S01]  /*6cc0*/  IMAD.X R13, R109, 0x1, R9, P1 ;  /* 0x000000016d0d7824 */ /* 0x000fe200008e0609 */
[----:B------:R-:W-:-:S13]  /*6cd0*/  ISETP.GT.AND P1, PT, R0, RZ, P2 ;  /* 0x000000ff0000720c */ /* 0x000fda0001724270 */
[----:B------:R1:W-:Y:S01]  /*6ce0*/  @P1 STG.E desc[UR36][R6.64+0xe0], R3 ;  /* 0x0000e00306001986 */ /* 0x0003e2000c101924 */
[----:B------:R-:W-:-:S05]  /*6cf0*/  IADD3 R14, P1, R19, R8, RZ ;  /* 0x00000008130e7210 */ /* 0x000fca0007f3e0ff */
[----:B------:R-:W-:Y:S01]  /*6d00*/  IMAD.X R15, R109, 0x1, R9, P1 ;  /* 0x000000016d0f7824 */ /* 0x000fe200008e0609 */
[----:B------:R-:W-:Y:S01]  /*6d10*/  IADD3 R10, P1, R19, R6, RZ ;  /* 0x00000006130a7210 */ /* 0x000fe20007f3e0ff */
[----:B------:R-:W-:-:S04]  /*6d20*/  FMUL R19, R86, R23 ;  /* 0x0000001756137220 */ /* 0x000fc80000400000 */
[----:B0-----:R-:W-:Y:S01]  /*6d30*/  IMAD.X R11, R109, 0x1, R7, P1 ;  /* 0x000000016d0b7824 */ /* 0x001fe200008e0607 */
[----:B------:R-:W-:Y:S01]  /*6d40*/  ISETP.GT.AND P1, PT, R2, 0x39, PT ;  /* 0x000000390200780c */ /* 0x000fe20003f24270 */
[----:B-1----:R-:W-:-:S03]  /*6d50*/  FMUL R3, R24, R23 ;  /* 0x0000001718037220 */ /* 0x002fc60000400000 */
[----:B------:R-:W-:-:S13]  /*6d60*/  ISETP.GT.AND P5, PT, R0, RZ, P1 ;  /* 0x000000ff0000720c */ /* 0x000fda0000fa4270 */
[----:B------:R-:W-:Y:S01]  /*6d70*/  @P5 STG.E desc[UR36][R6.64+0xe4], R85 ;  /* 0x0000e45506005986 */ /* 0x000fe2000c101924 */
[----:B------:R-:W-:-:S03]  /*6d80*/  ISETP.GT.AND P5, PT, R2, 0x1, PT ;  /* 0x000000010200780c */ /* 0x000fc60003fa4270 */
[----:B------:R0:W-:Y:S01]  /*6d90*/  @P3 STG.E desc[UR36][R8.64+0xe0], R19 ;  /* 0x0000e01308003986 */ /* 0x0001e2000c101924 */
[C---:B------:R-:W-:Y:S02]  /*6da0*/  ISETP.GT.AND P3, PT, R0.reuse, 0x8, P1 ;  /* 0x000000080000780c */ /* 0x040fe40000f64270 */
[----:B------:R-:W-:Y:S01]  /*6db0*/  ISETP.GT.AND P5, PT, R0, 0x80, P5 ;  /* 0x000000800000780c */ /* 0x000fe20002fa4270 */
[----:B0-----:R-:W-:-:S10]  /*6dc0*/  FMUL R19, R26, R23 ;  /* 0x000000171a137220 */ /* 0x001fd40000400000 */
[----:B------:R0:W-:Y:S01]  /*6dd0*/  @P3 STG.E desc[UR36][R8.64+0xe4], R87 ;  /* 0x0000e45708003986 */ /* 0x0001e2000c101924 */
[C---:B------:R-:W-:Y:S01]  /*6de0*/  ISETP.GT.AND P3, PT, R0.reuse, 0x80, P6 ;  /* 0x000000800000780c */ /* 0x040fe20003764270 */
[----:B------:R-:W-:Y:S01]  /*6df0*/  @P5 IMAD.MOV.U32 R7, RZ, RZ, R11 ;  /* 0x000000ffff075224 */ /* 0x000fe200078e000b */
[----:B------:R-:W-:Y:S02]  /*6e00*/  ISETP.GT.AND P6, PT, R0, 0x88, P6 ;  /* 0x000000880000780c */ /* 0x000fe400037c4270 */
[----:B------:R-:W-:Y:S01]  /*6e10*/  @P5 MOV R6, R10 ;  /* 0x0000000a00065202 */ /* 0x000fe20000000f00 */
[----:B0-----:R-:W-:-:S08]  /*6e20*/  FMUL R9, R30, R23 ;  /* 0x000000171e097220 */ /* 0x001fd00000400000 */
[----:B------:R0:W-:Y:S01]  /*6e30*/  @P3 STG.E desc[UR36][R10.64], R3 ;  /* 0x000000030a003986 */ /* 0x0001e2000c101924 */
[----:B------:R-:W-:-:S03]  /*6e40*/  ISETP.NE.AND P3, PT, R18, RZ, PT ;  /* 0x000000ff1200720c */ /* 0x000fc60003f65270 */
[----:B------:R-:W-:Y:S01]  /*6e50*/  @P5 STG.E desc[UR36][R6.64+0x4], R25 ;  /* 0x0000041906005986 */ /* 0x000fe2000c101924 */
[----:B------:R-:W-:-:S03]  /*6e60*/  ISETP.NE.AND P5, PT, R20, RZ, PT ;  /* 0x000000ff1400720c */ /* 0x000fc60003fa5270 */
[----:B------:R1:W-:Y:S01]  /*6e70*/  @P6 STG.E desc[UR36][R12.64], R19 ;  /* 0x000000130c006986 */ /* 0x0003e2000c101924 */
[----:B------:R-:W-:Y:S01]  /*6e80*/  ISETP.GT.AND P6, PT, R2, 0x1, PT ;  /* 0x000000010200780c */ /* 0x000fe20003fc4270 */
[----:B0-----:R-:W-:-:S03]  /*6e90*/  FMUL R3, R28, R23 ;  /* 0x000000171c037220 */ /* 0x001fc60000400000 */
[----:B------:R-:W-:Y:S01]  /*6ea0*/  ISETP.GT.AND P6, PT, R0, 0x88, P6 ;  /* 0x000000880000780c */ /* 0x000fe200037c4270 */
[----:B-1----:R-:W-:-:S12]  /*6eb0*/  FMUL R13, R44, R23 ;  /* 0x000000172c0d7220 */ /* 0x002fd80000400000 */
[----:B------:R-:W-:Y:S01]  /*6ec0*/  @P6 STG.E desc[UR36][R14.64+0x4], R27 ;  /* 0x0000041b0e006986 */ /* 0x000fe2000c101924 */
[----:B------:R-:W-:-:S04]  /*6ed0*/  ISETP.GT.AND P6, PT, R2, 0x8, PT ;  /* 0x000000080200780c */ /* 0x000fc80003fc4270 */
[----:B------:R-:W-:-:S13]  /*6ee0*/  ISETP.GT.AND P6, PT, R0, 0x80, P6 ;  /* 0x000000800000780c */ /* 0x000fda00037c4270 */
[----:B------:R-:W-:Y:S02]  /*6ef0*/  @P6 IMAD.MOV.U32 R6, RZ, RZ, R10 ;  /* 0x000000ffff066224 */ /* 0x000fe400078e000a */
[----:B------:R-:W-:-:S05]  /*6f00*/  @P6 IMAD.MOV.U32 R7, RZ, RZ, R11 ;  /* 0x000000ffff076224 */ /* 0x000fca00078e000b */
[----:B------:R0:W-:Y:S01]  /*6f10*/  @P6 STG.E desc[UR36][R6.64+0x20], R3 ;  /* 0x0000200306006986 */ /* 0x0001e2000c101924 */
[----:B------:R-:W-:-:S04]  /*6f20*/  ISETP.GT.AND P6, PT, R2, 0x9, PT ;  /* 0x000000090200780c */ /* 0x000fc80003fc4270 */
[----:B------:R-:W-:Y:S01]  /*6f30*/  ISETP.GT.AND P6, PT, R0, 0x80, P6 ;  /* 0x000000800000780c */ /* 0x000fe200037c4270 */
[----:B0-----:R-:W-:-:S12]  /*6f40*/  FMUL R3, R32, R23 ;  /* 0x0000001720037220 */ /* 0x001fd80000400000 */
[----:B------:R-:W-:Y:S02]  /*6f50*/  @P6 IMAD.MOV.U32 R6, RZ, RZ, R10 ;  /* 0x000000ffff066224 */ /* 0x000fe400078e000a */
[----:B------:R-:W-:-:S05]  /*6f60*/  @P6 IMAD.MOV.U32 R7, RZ, RZ, R11 ;  /* 0x000000ffff076224 */ /* 0x000fca00078e000b */
[----:B------:R-:W-:Y:S01]  /*6f70*/  @P6 STG.E desc[UR36][R6.64+0x24], R29 ;  /* 0x0000241d06006986 */ /* 0x000fe2000c101924 */
[----:B------:R-:W-:-:S04]  /*6f80*/  ISETP.GT.AND P6, PT, R2, 0x8, PT ;  /* 0x000000080200780c */ /* 0x000fc80003fc4270 */
[----:B------:R-:W-:-:S13]  /*6f90*/  ISETP.GT.AND P6, PT, R0, 0x88, P6 ;  /* 0x000000880000780c */ /* 0x000fda00037c4270 */
[----:B------:R0:W-:Y:S01]  /*6fa0*/  @P6 STG.E desc[UR36][R4.64+0x20], R9 ;  /* 0x0000200904006986 */ /* 0x0001e2000c101924 */
[----:B------:R-:W-:-:S04]  /*6fb0*/  ISETP.GT.AND P6, PT, R2, 0x9, PT ;  /* 0x000000090200780c */ /* 0x000fc80003fc4270 */
[----:B------:R-:W-:Y:S01]  /*6fc0*/  ISETP.GT.AND P6, PT, R0, 0x88, P6 ;  /* 0x000000880000780c */ /* 0x000fe200037c4270 */
[----:B0-----:R-:W-:-:S12]  /*6fd0*/  FMUL R9, R34, R23 ;  /* 0x0000001722097220 */ /* 0x001fd80000400000 */
[----:B------:R-:W-:Y:S01]  /*6fe0*/  @P6 STG.E desc[UR36][R4.64+0x24], R31 ;  /* 0x0000241f04006986 */ /* 0x000fe2000c101924 */
[----:B------:R-:W-:-:S04]  /*6ff0*/  ISETP.GT.AND P6, PT, R2, 0x10, PT ;  /* 0x000000100200780c */ /* 0x000fc80003fc4270 */
[----:B------:R-:W-:-:S13]  /*7000*/  ISETP.GT.AND P6, PT, R0, 0x80, P6 ;  /* 0x000000800000780c */ /* 0x000fda00037c4270 */
[----:B------:R-:W-:Y:S01]  /*7010*/  @P6 IMAD.MOV.U32 R6, RZ, RZ, R10 ;  /* 0x000000ffff066224 */ /* 0x000fe200078e000a */
[----:B------:R-:W-:-:S05]  /*7020*/  @P6 MOV R7, R11 ;  /* 0x0000000b00076202 */ /* 0x000fca0000000f00 */
        /* <DEDUP_REMOVED lines=22> */
[----:B------:R-:W-:Y:S01]  /*7190*/  @P6 IMAD.MOV.U32 R6, RZ, RZ, R10 ;  /* 0x000000ffff066224 */ /* 0x000fe200078e000a */
[----:B------:R-:W-:-:S05]  /*71a0*/  @P6 MOV R7, R11 ;  /* 0x0000000b00076202 */ /* 0x000fca0000000f00 */
        /* <DEDUP_REMOVED lines=14> */
[----:B------:R-:W-:-:S13]  /*7290*/  ISETP.GT.AND P6, PT, R0, 0x80, P6 ;  /* 0x000000800000780c */ /* 0x000fda00037c4270 */
[----:B0-----:R-:W-:Y:S02]  /*72a0*/  @P6 IMAD.MOV.U32 R6, RZ, RZ, R10 ;  /* 0x000000ffff066224 */ /* 0x001fe400078e000a */
[----:B------:R-:W-:-:S05]  /*72b0*/  @P6 IMAD.MOV.U32 R7, RZ, RZ, R11 ;  /* 0x000000ffff076224 */ /* 0x000fca00078e000b */
[----:B------:R0:W-:Y:S01]  /*72c0*/  @P6 STG.E desc[UR36][R6.64+0x84], R41 ;  /* 0x0000842906006986 */ /* 0x0001e2000c101924 */
[----:B------:R-:W-:-:S04]  /*72d0*/  ISETP.GT.AND P6, PT, R2, 0x20, PT ;  /* 0x000000200200780c */ /* 0x000fc80003fc4270 */
[----:B------:R-:W-:Y:S01]  /*72e0*/  ISETP.GT.AND P6, PT, R0, 0x88, P6 ;  /* 0x000000880000780c */ /* 0x000fe200037c4270 */
[----:B0-----:R-:W-:-:S12]  /*72f0*/  FMUL R7, R46, R23 ;  /* 0x000000172e077220 */ /* 0x001fd80000400000 */
[----:B------:R0:W-:Y:S01]  /*7300*/  @P6 STG.E desc[UR36][R4.64+0x80], R9 ;  /* 0x0000800904006986 */ /* 0x0001e2000c101924 */
[----:B------:R-:W-:-:S04]  /*7310*/  ISETP.GT.AND P6, PT, R2, 0x21, PT ;  /* 0x000000210200780c */ /* 0x000fc80003fc4270 */
[----:B------:R-:W-:Y:S01]  /*7320*/  ISETP.GT.AND P6, PT, R0, 0x88, P6 ;  /* 0x000000880000780c */ /* 0x000fe200037c4270 */
[----:B0-----:R-:W-:-:S12]  /*7330*/  FMUL R9, R48, R23 ;  /* 0x0000001730097220 */ /* 0x001fd80000400000 */
[----:B------:R-:W-:Y:S01]  /*7340*/  @P6 IMAD.MOV.U32 R2, RZ, RZ, R4 ;  /* 0x000000ffff026224 */ /* 0x000fe200078e0004 */
[----:B------:R-:W-:-:S05]  /*7350*/  @P6 MOV R3, R5 ;  /* 0x0000000500036202 */ /* 0x000fca0000000f00 */
[----:B------:R0:W-:Y:S01]  /*7360*/  @P6 STG.E desc[UR36][R2.64+0x84], R43 ;  /* 0x0000842b02006986 */ /* 0x0001e2000c101924 */
[C---:B------:R-:W-:Y:S02]  /*7370*/  ISETP.GT.AND P6, PT, R0.reuse, 0x80, P5 ;  /* 0x000000800000780c */ /* 0x040fe40002fc4270 */
[----:B------:R-:W-:-:S11]  /*7380*/  ISETP.GT.AND P5, PT, R0, 0x88, P5 ;  /* 0x000000880000780c */ /* 0x000fd60002fa4270 */
[----:B0-----:R-:W-:Y:S02]  /*7390*/  @P6 IMAD.MOV.U32 R2, RZ, RZ, R10 ;  /* 0x000000ffff026224 */ /* 0x001fe400078e000a */
[----:B------:R-:W-:-:S05]  /*73a0*/  @P6 IMAD.MOV.U32 R3, RZ, RZ, R11 ;  /* 0x000000ffff036224 */ /* 0x000fca00078e000b */
[----:B------:R0:W-:Y:S01]  /*73b0*/  @P6 STG.E desc[UR36][R2.64+0xa0], R13 ;  /* 0x0000a00d02006986 */ /* 0x0001e2000c101924 */
[C---:B------:R-:W-:Y:S02]  /*73c0*/  ISETP.GT.AND P6, PT, R0.reuse, 0x80, P3 ;  /* 0x000000800000780c */ /* 0x040fe40001fc4270 */
[----:B------:R-:W-:Y:S01]  /*73d0*/  ISETP.GT.AND P3, PT, R0, 0x88, P3 ;  /* 0x000000880000780c */ /* 0x000fe20001f64270 */
[----:B0-----:R-:W-:-:S10]  /*73e0*/  FMUL R13, R54, R23 ;  /* 0x00000017360d7220 */ /* 0x001fd40000400000 */
[----:B------:R-:W-:Y:S02]  /*73f0*/  @P6 IMAD.MOV.U32 R2, RZ, RZ, R10 ;  /* 0x000000ffff026224 */ /* 0x000fe400078e000a */
[----:B------:R-:W-:-:S05]  /*7400*/  @P6 IMAD.MOV.U32 R3, RZ, RZ, R11 ;  /* 0x000000ffff036224 */ /* 0x000fca00078e000b */
[----:B------:R0:W-:Y:S02]  /*7410*/  @P6 STG.E desc[UR36][R2.64+0xa4], R45 ;  /* 0x0000a42d02006986 */ /* 0x0001e4000c101924 */
[----:B0-----:R-:W-:Y:S01]  /*7420*/  @P5 IMAD.MOV.U32 R2, RZ, RZ, R4 ;  /* 0x000000ffff025224 */ /* 0x001fe200078e0004 */
[----:B------:R-:W-:-:S05]  /*7430*/  @P5 MOV R3, R5 ;  /* 0x0000000500035202 */ /* 0x000fca0000000f00 */
[----:B------:R0:W-:Y:S01]  /*7440*/  @P5 STG.E desc[UR36][R2.64+0xa0], R7 ;  /* 0x0000a00702005986 */ /* 0x0001e2000c101924 */
[C---:B------:R-:W-:Y:S02]  /*7450*/  ISETP.GT.AND P5, PT, R0.reuse, 0x80, P4 ;  /* 0x000000800000780c */ /* 0x040fe400027a4270 */
[----:B------:R-:W-:Y:S01]  /*7460*/  ISETP.GT.AND P4, PT, R0, 0x88, P4 ;  /* 0x000000880000780c */ /* 0x000fe20002784270 */
[----:B0-----:R-:W-:Y:S02]  /*7470*/  @P3 IMAD.MOV.U32 R2, RZ, RZ, R4 ;  /* 0x000000ffff023224 */ /* 0x001fe400078e0004 */
[----:B------:R-:W-:Y:S01]  /*7480*/  FMUL R7, R50, R23 ;  /* 0x0000001732077220 */ /* 0x000fe20000400000 */
[----:B------:R-:W-:-:S05]  /*7490*/  @P3 IMAD.MOV.U32 R3, RZ, RZ, R5 ;  /* 0x000000ffff033224 */ /* 0x000fca00078e0005 */
[----:B------:R0:W-:Y:S01]  /*74a0*/  @P3 STG.E desc[UR36][R2.64+0xa4], R47 ;  /* 0x0000a42f02003986 */ /* 0x0001e2000c101924 */
[C---:B------:R-:W-:Y:S02]  /*74b0*/  ISETP.GT.AND P3, PT, R0.reuse, 0x80, P0 ;  /* 0x000000800000780c */ /* 0x040fe40000764270 */
[----:B------:R-:W-:Y:S01]  /*74c0*/  ISETP.GT.AND P0, PT, R0, 0x88, P0 ;  /* 0x000000880000780c */ /* 0x000fe20000704270 */
[----:B0-----:R-:W-:Y:S02]  /*74d0*/  @P5 IMAD.MOV.U32 R2, RZ, RZ, R10 ;  /* 0x000000ffff025224 */ /* 0x001fe400078e000a */
[----:B------:R-:W-:-:S05]  /*74e0*/  @P5 IMAD.MOV.U32 R3, RZ, RZ, R11 ;  /* 0x000000ffff035224 */ /* 0x000fca00078e000b */
[----:B------:R0:W-:Y:S01]  /*74f0*/  @P5 STG.E desc[UR36][R2.64+0xc0], R9 ;  /* 0x0000c00902005986 */ /* 0x0001e2000c101924 */
[C---:B------:R-:W-:Y:S02]  /*7500*/  ISETP.GT.AND P5, PT, R0.reuse, 0x80, P2 ;  /* 0x000000800000780c */ /* 0x040fe400017a4270 */
[----:B------:R-:W-:Y:S01]  /*7510*/  ISETP.GT.AND P2, PT, R0, 0x88, P2 ;  /* 0x000000880000780c */ /* 0x000fe20001744270 */
[----:B0-----:R-:W-:Y:S01]  /*7520*/  @P3 IMAD.MOV.U32 R2, RZ, RZ, R10 ;  /* 0x000000ffff023224 */ /* 0x001fe200078e000a */
[----:B------:R-:W-:Y:S01]  /*7530*/  @P3 MOV R3, R11 ;  /* 0x0000000b00033202 */ /* 0x000fe20000000f00 */
[----:B------:R-:W-:-:S04]  /*7540*/  FMUL R9, R52, R23 ;  /* 0x0000001734097220 */ /* 0x000fc80000400000 */
[----:B------:R0:W-:Y:S01]  /*7550*/  @P3 STG.E desc[UR36][R2.64+0xc4], R49 ;  /* 0x0000c43102003986 */ /* 0x0001e2000c101924 */
[C---:B------:R-:W-:Y:S02]  /*7560*/  ISETP.GT.AND P3, PT, R0.reuse, 0x80, P1 ;  /* 0x000000800000780c */ /* 0x040fe40000f64270 */
[----:B------:R-:W-:Y:S01]  /*7570*/  ISETP.GT.AND P1, PT, R0, 0x88, P1 ;  /* 0x000000880000780c */ /* 0x000fe20000f24270 */
[----:B0-----:R-:W-:Y:S02]  /*7580*/  @P4 IMAD.MOV.U32 R2, RZ, RZ, R4 ;  /* 0x000000ffff024224 */ /* 0x001fe400078e0004 */
[----:B------:R-:W-:-:S05]  /*7590*/  @P4 IMAD.MOV.U32 R3, RZ, RZ, R5 ;  /* 0x000000ffff034224 */ /* 0x000fca00078e0005 */
[----:B------:R0:W-:Y:S02]  /*75a0*/  @P4 STG.E desc[UR36][R2.64+0xc0], R7 ;  /* 0x0000c00702004986 */ /* 0x0001e4000c101924 */
[----:B0-----:R-:W-:Y:S02]  /*75b0*/  @P0 IMAD.MOV.U32 R2, RZ, RZ, R4 ;  /* 0x000000ffff020224 */ /* 0x001fe400078e0004 */
[----:B------:R-:W-:-:S05]  /*75c0*/  @P0 IMAD.MOV.U32 R3, RZ, RZ, R5 ;  /* 0x000000ffff030224 */ /* 0x000fca00078e0005 */
[----:B------:R0:W-:Y:S02]  /*75d0*/  @P0 STG.E desc[UR36][R2.64+0xc4], R51 ;  /* 0x0000c43302000986 */ /* 0x0001e4000c101924 */
[----:B0-----:R-:W-:Y:S01]  /*75e0*/  @P5 IMAD.MOV.U32 R2, RZ, RZ, R10 ;  /* 0x000000ffff025224 */ /* 0x001fe200078e000a */
[----:B------:R-:W-:-:S05]  /*75f0*/  @P5 MOV R3, R11 ;  /* 0x0000000b00035202 */ /* 0x000fca0000000f00 */
[----:B------:R0:W-:Y:S04]  /*7600*/  @P5 STG.E desc[UR36][R2.64+0xe0], R9 ;  /* 0x0000e00902005986 */ /* 0x0001e8000c101924 */
[----:B------:R1:W-:Y:S01]  /*7610*/  @P3 STG.E desc[UR36][R10.64+0xe4], R53 ;  /* 0x0000e4350a003986 */ /* 0x0003e2000c101924 */
[----:B0-----:R-:W-:Y:S02]  /*7620*/  @P2 IMAD.MOV.U32 R2, RZ, RZ, R4 ;  /* 0x000000ffff022224 */ /* 0x001fe400078e0004 */
[----:B------:R-:W-:-:S05]  /*7630*/  @P2 IMAD.MOV.U32 R3, RZ, RZ, R5 ;  /* 0x000000ffff032224 */ /* 0x000fca00078e0005 */
[----:B------:R1:W-:Y:S04]  /*7640*/  @P2 STG.E desc[UR36][R2.64+0xe0], R13 ;  /* 0x0000e00d02002986 */ /* 0x0003e8000c101924 */
[----:B------:R1:W-:Y:S02]  /*7650*/  @P1 STG.E desc[UR36][R4.64+0xe4], R55 ;  /* 0x0000e43704001986 */ /* 0x0003e4000c101924 */
.L_x_165:
[----:B------:R-:W-:Y:S05]  /*7660*/  BSYNC B0 ;  /* 0x0000000000007941 */ /* 0x000fea0003800000 */
.L_x_41:
[----:B01----:R-:W4:Y:S04]  /*7670*/  LDL.LU R3, [R1+0x34] ;  /* 0x0000340001037983 */ /* 0x003f280000300800 */
[----:B------:R-:W4:Y:S01]  /*7680*/  LDL.LU R2, [R1+0x38] ;  /* 0x0000380001027983 */ /* 0x000f220000300800 */
[----:B------:R-:W-:Y:S01]  /*7690*/  ULDC UR4, c[0x0][0xc] ;  /* 0x0000030000047ab9 */ /* 0x000fe20000000800 */
[----:B------:R-:W-:Y:S01]  /*76a0*/  ULDC UR5, c[0x0][0x10] ;  /* 0x0000040000057ab9 */ /* 0x000fe20000000800 */
[----:B------:R-:W4:Y:S01]  /*76b0*/  LDC R5, c[0x0][0x14] ;  /* 0x00000500ff057b82 */ /* 0x000f220000000800 */
[----:B------:R-:W-:Y:S01]  /*76c0*/  UIMAD.WIDE.U32 UR4, UR4, UR5, URZ ;  /* 0x00000005040472a5 */ /* 0x000fe2000f8e003f */
[----:B------:R-:W-:Y:S01]  /*76d0*/  PRMT R0, RZ, 0x7610, R0 ;  /* 0x00007610ff007816 */ /* 0x000fe20000000000 */
[----:B--23--:R-:W-:Y:S01]  /*76e0*/  IMAD.MOV.U32 R18, RZ, RZ, -0x1 ;  /* 0xffffffffff127424 */ /* 0x00cfe200078e00ff */
[----:B------:R-:W-:-:S03]  /*76f0*/  MOV R19, 0xffffffff ;  /* 0xffffffff00137802 */ /* 0x000fc60000000f00 */
[----:B----4-:R-:W-:-:S04]  /*7700*/  IMAD.WIDE.U32 R2, R5, UR4, R2 ;  /* 0x0000000405027c25 */ /* 0x010fc8000f8e0002 */
[----:B------:R-:W-:Y:S01]  /*7710*/  IMAD R5, R5, UR5, RZ ;  /* 0x0000000505057c24 */ /* 0x000fe2000f8e02ff */
[----:B------:R-:W-:Y:S01]  /*7720*/  ULDC.64 UR4, c[0x0][0x650] ;  /* 0x0001940000047ab9 */ /* 0x000fe20000000a00 */
[----:B------:R-:W-:Y:S01]  /*7730*/  IMAD.MOV.U32 R26, RZ, RZ, R2 ;  /* 0x000000ffff1a7224 */ /* 0x000fe200078e0002 */
[----:B------:R-:W-:Y:S01]  /*7740*/  ISETP.GE.U32.AND P0, PT, R2, UR4, PT ;  /* 0x0000000402007c0c */ /* 0x000fe2000bf06070 */
[----:B------:R-:W-:-:S05]  /*7750*/  IMAD.IADD R27, R3, 0x1, R5 ;  /* 0x00000001031b7824 */ /* 0x000fca00078e0205 */
[----:B------:R0:W-:Y:S01]  /*7760*/  STL [R1+0x34], R27 ;  /* 0x0000341b01007387 */ /* 0x0001e20000100800 */
[----:B------:R-:W-:-:S03]  /*7770*/  ISETP.GE.U32.AND.EX P0, PT, R27, UR5, PT, P0 ;  /* 0x000000051b007c0c */ /* 0x000fc6000bf06100 */
[----:B------:R0:W-:Y:S10]  /*7780*/  STL [R1+0x38], R26 ;  /* 0x0000381a01007387 */ /* 0x0001f40000100800 */
[----:B0-----:R-:W-:Y:S05]  /*7790*/  @P0 BRA `(.L_x_166) ;  /* 0x0000000400700947 */ /* 0x001fea0003800000 */
[----:B------:R-:W0:Y:S01]  /*77a0*/  S2R R14, SR_CTAID.X ;  /* 0x00000000000e7919 */ /* 0x000e220000002500 */
[----:B------:R-:W1:Y:S01]  /*77b0*/  LDC.64 R8, c[0x0][0x628] ;  /* 0x00018a00ff087b82 */ /* 0x000e620000000a00 */
[----:B------:R-:W-:Y:S01]  /*77c0*/  ULDC UR4, c[0x0][0x150] ;  /* 0x0000540000047ab9 */ /* 0x000fe20000000800 */
[----:B------:R-:W-:Y:S01]  /*77d0*/  IMAD.MOV.U32 R6, RZ, RZ, R26 ;  /* 0x000000ffff067224 */ /* 0x000fe200078e001a */
[----:B------:R-:W2:Y:S01]  /*77e0*/  S2R R18, SR_CTAID.Y ;  /* 0x0000000000127919 */ /* 0x000ea20000002600 */
[----:B------:R-:W-:-:S04]  /*77f0*/  IMAD.MOV.U32 R7, RZ, RZ, R27 ;  /* 0x000000ffff077224 */ /* 0x000fc800078e001b */
[----:B------:R-:W3:Y:S08]  /*7800*/  LDC R21, c[0x0][0x144] ;  /* 0x00005100ff157b82 */ /* 0x000ef00000000800 */
[----:B------:R-:W4:Y:S08]  /*7810*/  LDC R10, c[0x0][0x630] ;  /* 0x00018c00ff0a7b82 */ /* 0x000f300000000800 */
[----:B------:R-:W2:Y:S01]  /*7820*/  LDC.64 R12, c[0x0][0x620] ;  /* 0x00018800ff0c7b82 */ /* 0x000ea20000000a00 */
[----:B-1----:R-:W-:-:S04]  /*7830*/  ISETP.NE.U32.AND P0, PT, R8, RZ, PT ;  /* 0x000000ff0800720c */ /* 0x002fc80003f05070 */
[----:B------:R-:W-:Y:S02]  /*7840*/  ISETP.NE.AND.EX P0, PT, R9, RZ, PT, P0 ;  /* 0x000000ff0900720c */ /* 0x000fe40003f05300 */
[----:B0-----:R-:W-:-:S05]  /*7850*/  I2FP.F32.U32 R0, R14 ;  /* 0x0000000e00007245 */ /* 0x001fca0000201000 */
[----:B------:R-:W-:-:S04]  /*7860*/  FMUL R0, R0, UR4 ;  /* 0x0000000400007c20 */ /* 0x000fc80008400000 */
[----:B------:R0:W1:Y:S02]  /*7870*/  F2I.U32.TRUNC.NTZ R15, R0 ;  /* 0x00000000000f7305 */ /* 0x000064000020f000 */
[----:B---34-:R-:W-:Y:S05]  /*7880*/  @!P0 BRA `(.L_x_167) ;  /* 0x0000000000288947 */ /* 0x018fea0003800000 */
[----:B0-----:R-:W0:Y:S02]  /*7890*/  LDC R0, c[0x0][0x634] ;  /* 0x00018d00ff007b82 */ /* 0x001e240000000800 */
        /* <DEDUP_REMOVED lines=9> */
.L_x_167:
[-CC-:B------:R-:W-:Y:S01]  /*7930*/  SHF.R.U64 R19, R6, R10.reuse, R7.reuse ;  /* 0x0000000a06137219 */ /* 0x180fe20000001207 */
[----:B------:R-:W3:Y:S01]  /*7940*/  LDC.64 R24, c[0x0][0x640] ;  /* 0x00019000ff187b82 */ /* 0x000ee20000000a00 */
[----:B0-----:R-:W-:Y:S01]  /*7950*/  SHF.R.U32.HI R0, RZ, R10, R7 ;  /* 0x0000000aff007219 */ /* 0x001fe20000011607 */
[----:B------:R-:W-:Y:S01]  /*7960*/  IMAD.MOV.U32 R2, RZ, RZ, R26 ;  /* 0x000000ffff027224 */ /* 0x000fe200078e001a */
[----:B------:R-:W-:Y:S01]  /*7970*/  IADD3 R5, P0, RZ, -R19, RZ ;  /* 0x80000013ff057210 */ /* 0x000fe20007f1e0ff */
[----:B-1----:R-:W-:Y:S01]  /*7980*/  IMAD.MOV R15, RZ, RZ, -R15 ;  /* 0x000000ffff0f7224 */ /* 0x002fe200078e0a0f */
[----:B------:R-:W-:Y:S01]  /*7990*/  ULDC UR4, c[0x0][0x154] ;  /* 0x0000550000047ab9 */ /* 0x000fe20000000800 */
[----:B------:R-:W-:Y:S02]  /*79a0*/  MOV R7, 0x1 ;  /* 0x0000000100077802 */ /* 0x000fe40000000f00 */
[----:B------:R-:W0:Y:S01]  /*79b0*/  LDC R4, c[0x0][0x618] ;  /* 0x00018600ff047b82 */ /* 0x000e220000000800 */
[----:B------:R-:W-:Y:S01]  /*79c0*/  IADD3.X R3, RZ, ~R0, RZ, P0, !PT ;  /* 0x80000000ff037210 */ /* 0x000fe200007fe4ff */
[----:B------:R-:W-:-:S04]  /*79d0*/  IMAD R15, R21, R15, R14 ;  /* 0x0000000f150f7224 */ /* 0x000fc800078e020e */
[-C--:B--2---:R-:W-:Y:S02]  /*79e0*/  IMAD R0, R3, R12.reuse, RZ ;  /* 0x0000000c03007224 */ /* 0x084fe400078e02ff */
[----:B------:R-:W1:Y:S01]  /*79f0*/  LDC R6, c[0x0][0x608] ;  /* 0x00018200ff067b82 */ /* 0x000e620000000800 */
[----:B------:R-:W-:Y:S02]  /*7a00*/  IMAD.MOV.U32 R3, RZ, RZ, R27 ;  /* 0x000000ffff037224 */ /* 0x000fe400078e001b */
[----:B------:R-:W-:-:S05]  /*7a10*/  IMAD.WIDE.U32 R2, R5, R12, R2 ;  /* 0x0000000c05027225 */ /* 0x000fca00078e0002 */
[----:B------:R-:W2:Y:S01]  /*7a20*/  LDC R20, c[0x0][0x658] ;  /* 0x00019600ff147b82 */ /* 0x000ea20000000800 */
[----:B------:R-:W-:Y:S01]  /*7a30*/  IMAD R5, R5, R13, R0 ;  /* 0x0000000d05057224 */ /* 0x000fe200078e0200 */
[----:B------:R-:W-:Y:S02]  /*7a40*/  I2FP.F32.U32 R0, R18 ;  /* 0x0000001200007245 */ /* 0x000fe40000201000 */
[----:B---3--:R-:W-:Y:S01]  /*7a50*/  ISETP.NE.U32.AND P0, PT, R24, RZ, PT ;  /* 0x000000ff1800720c */ /* 0x008fe20003f05070 */
[----:B------:R-:W-:Y:S02]  /*7a60*/  IMAD.IADD R3, R3, 0x1, R5 ;  /* 0x0000000103037824 */ /* 0x000fe400078e0205 */
[----:B------:R-:W-:Y:S01]  /*7a70*/  FMUL R0, R0, UR4 ;  /* 0x0000000400007c20 */ /* 0x000fe20008400000 */
[----:B------:R-:W3:Y:S01]  /*7a80*/  LDC R13, c[0x0][0x148] ;  /* 0x00005200ff0d7b82 */ /* 0x000ee20000000800 */
[----:B------:R-:W-:Y:S01]  /*7a90*/  ISETP.NE.AND.EX P0, PT, R25, RZ, PT, P0 ;  /* 0x000000ff1900720c */ /* 0x000fe20003f05300 */
[----:B------:R-:W-:Y:S01]  /*7aa0*/  IMAD.MOV.U32 R5, RZ, RZ, -0x1 ;  /* 0xffffffffff057424 */ /* 0x000fe200078e00ff */
[-CC-:B0-----:R-:W-:Y:S01]  /*7ab0*/  SHF.R.U64 R10, R2, R4.reuse, R3.reuse ;  /* 0x00000004020a7219 */ /* 0x181fe20000001203 */
[----:B------:R0:W4:Y:S01]  /*7ac0*/  F2I.U32.TRUNC.NTZ R12, R0 ;  /* 0x00000000000c7305 */ /* 0x000122000020f000 */
[----:B------:R-:W-:-:S03]  /*7ad0*/  SHF.R.U32.HI R3, RZ, R4, R3 ;  /* 0x00000004ff037219 */ /* 0x000fc60000011603 */
[----:B------:R-:W0:Y:S01]  /*7ae0*/  LDC R14, c[0x0][0x600] ;  /* 0x00018000ff0e7b82 */ /* 0x000e220000000800 */
[-CC-:B-1----:R-:W-:Y:S02]  /*7af0*/  SHF.R.U64 R8, R10, R6.reuse, R3.reuse ;  /* 0x000000060a087219 */ /* 0x182fe40000001203 */
[----:B------:R-:W-:-:S05]  /*7b00*/  SHF.R.U32.HI R3, RZ, R6, R3 ;  /* 0x00000006ff037219 */ /* 0x000fca0000011603 */
[----:B------:R-:W1:Y:S01]  /*7b10*/  LDC R22, c[0x0][0x648] ;  /* 0x00019200ff167b82 */ /* 0x000e620000000800 */
[-CC-:B--2---:R-:W-:Y:S02]  /*7b20*/  SHF.R.U64 R11, R8, R20.reuse, R3.reuse ;  /* 0x00000014080b7219 */ /* 0x184fe40000001203 */
[-C--:B------:R-:W-:Y:S02]  /*7b30*/  SHF.L.U32 R5, R5, R20.reuse, RZ ;  /* 0x0000001405057219 */ /* 0x080fe400000006ff */
[-C--:B------:R-:W-:Y:S01]  /*7b40*/  SHF.R.U32.HI R3, RZ, R20.reuse, R3 ;  /* 0x00000014ff037219 */ /* 0x080fe20000011603 */
[----:B------:R-:W-:Y:S01]  /*7b50*/  IMAD.MOV.U32 R2, RZ, RZ, R11 ;  /* 0x000000ffff027224 */ /* 0x000fe200078e000b */
[----:B------:R-:W-:Y:S01]  /*7b60*/  SHF.L.U32 R20, R7, R20, RZ ;  /* 0x0000001407147219 */ /* 0x000fe200000006ff */
[----:B------:R-:W2:Y:S01]  /*7b70*/  LDC R26, c[0x0][0x638] ;  /* 0x00018e00ff1a7b82 */ /* 0x000ea20000000800 */
[----:B------:R-:W-:-:S07]  /*7b80*/  LOP3.LUT R21, RZ, R5, RZ, 0x33, !PT ;  /* 0x00000005ff157212 */ /* 0x000fce00078e33ff */
[----:B------:R-:W0:Y:S01]  /*7b90*/  LDC R27, c[0x0][0x610] ;  /* 0x00018400ff1b7b82 */ /* 0x000e220000000800 */
[----:B----4-:R-:W-:Y:S05]  /*7ba0*/  @!P0 BRA `(.L_x_168) ;  /* 0x0000000000288947 */ /* 0x010fea0003800000 */
        /* <DEDUP_REMOVED lines=10> */
.L_x_168:
[----:B------:R-:W4:Y:S01]  /*7c50*/  LDC R4, c[0x0][0x65c] ;  /* 0x00019700ff047b82 */ /* 0x000f220000000800 */
[----:B01----:R-:W-:Y:S01]  /*7c60*/  SHF.R.U64 R0, R2, R22, R3 ;  /* 0x0000001602007219 */ /* 0x003fe20000001203 */
[----:B------:R-:W-:Y:S01]  /*7c70*/  IMAD.MOV R12, RZ, RZ, -R12 ;  /* 0x000000ffff0c7224 */ /* 0x000fe200078e0a0c */
[----:B------:R-:W-:Y:S02]  /*7c80*/  LOP3.LUT R3, R8, R21, RZ, 0xc0, !PT ;  /* 0x0000001508037212 */ /* 0x000fe400078ec0ff */
[----:B------:R-:W-:Y:S01]  /*7c90*/  IADD3 R5, R14, -0x1, RZ ;  /* 0xffffffff0e057810 */ /* 0x000fe20007ffe0ff */
[----:B------:R-:W-:Y:S02]  /*7ca0*/  IMAD.MOV R2, RZ, RZ, -R0 ;  /* 0x000000ffff027224 */ /* 0x000fe400078e0a00 */
[----:B------:R-:W-:Y:S01]  /*7cb0*/  IMAD R22, R20, R0, R3 ;  /* 0x0000000014167224 */ /* 0x000fe200078e0203 */
[----:B------:R-:W-:Y:S01]  /*7cc0*/  LOP3.LUT R3, R10, R5, RZ, 0xc0, !PT ;  /* 0x000000050a037212 */ /* 0x000fe200078ec0ff */
[----:B--2---:R-:W-:-:S02]  /*7cd0*/  IMAD R0, R2, R26, R11 ;  /* 0x0000001a02007224 */ /* 0x004fc400078e020b */
[----:B------:R-:W-:Y:S02]  /*7ce0*/  IMAD.MOV.U32 R2, RZ, RZ, 0x1 ;  /* 0x00000001ff027424 */ /* 0x000fe400078e00ff */
[----:B------:R-:W-:-:S03]  /*7cf0*/  IMAD R3, R0, R14, R3 ;  /* 0x0000000e00037224 */ /* 0x000fc600078e0203 */
[----:B------:R-:W-:Y:S02]  /*7d00*/  PRMT R0, R2, 0x7610, R0 ;  /* 0x0000761002007816 */ /* 0x000fe40000000000 */
[----:B----4-:R-:W-:-:S13]  /*7d10*/  ISETP.NE.AND P0, PT, R4, 0x1, PT ;  /* 0x000000010400780c */ /* 0x010fda0003f05270 */
[----:B---3--:R-:W-:-:S04]  /*7d20*/  @P0 IMAD R15, R13, R12, R18 ;  /* 0x0000000c0d0f0224 */ /* 0x008fc800078e0212 */
[----:B------:R-:W-:-:S05]  /*7d30*/  IMAD R22, R22, R27, R15 ;  /* 0x0000001b16167224 */ /* 0x000fca00078e020f */
[----:B------:R-:W-:Y:S02]  /*7d40*/  SEL R18, R3, R22, !P0 ;  /* 0x0000001603127207 */ /* 0x000fe40004000000 */
[----:B------:R-:W-:-:S07]  /*7d50*/  SEL R22, R22, R3, !P0 ;  /* 0x0000000316167207 */ /* 0x000fce0004000000 */
.L_x_166:
[----:B------:R-:W-:-:S13]  /*7d60*/  LOP3.LUT P0, RZ, R0, 0xff, RZ, 0xc0, !PT ;  /* 0x000000ff00ff7812 */ /* 0x000fda000780c0ff */
[----:B------:R-:W-:Y:S05]  /*7d70*/  @P0 BRA `(.L_x_169) ;  /* 0xffffff9000a80947 */ /* 0x000fea000383ffff */
[----:B------:R-:W-:Y:S05]  /*7d80*/  EXIT ;  /* 0x000000000000794d */ /* 0x000fea0003800000 */
.L_x_3:
[----:B------:R-:W2:Y:S04]  /*7d90*/  LDL R19, [R1+0x38] ;  /* 0x0000380001137983 */ /* 0x000ea80000100800 */
[----:B---3--:R-:W3:Y:S01]  /*7da0*/  LDL R20, [R1+0x34] ;  /* 0x0000340001147983 */ /* 0x008ee20000100800 */
[----:B------:R-:W-:Y:S01]  /*7db0*/  IMAD.MOV.U32 R6, RZ, RZ, -0x1 ;  /* 0xffffffffff067424 */ /* 0x000fe200078e00ff */
[----:B------:R-:W-:-:S04]  /*7dc0*/  ULDC.64 UR4, c[0x0][0x650] ;  /* 0x0001940000047ab9 */ /* 0x000fc80000000a00 */
[----:B------:R0:W-:Y:S01]  /*7dd0*/  STL [R1+0x24], R6 ;  /* 0x0000240601007387 */ /* 0x0001e20000100800 */
[----:B------:R-:W-:Y:S01]  /*7de0*/  PRMT R5, RZ, 0x7610, R5 ;  /* 0x00007610ff057816 */ /* 0x000fe20000000005 */
[----:B------:R-:W-:Y:S02]  /*7df0*/  IMAD.MOV.U32 R17, RZ, RZ, -0x1 ;  /* 0xffffffffff117424 */ /* 0x000fe400078e00ff */
[----:B------:R-:W-:Y:S01]  /*7e00*/  IMAD.MOV.U32 R16, RZ, RZ, -0x1 ;  /* 0xffffffffff107424 */ /* 0x000fe200078e00ff */
[----:B--2---:R-:W-:-:S04]  /*7e10*/  ISETP.GE.U32.AND P0, PT, R19, UR4, PT ;  /* 0x0000000413007c0c */ /* 0x004fc8000bf06070 */
[----:B---3--:R-:W-:-:S13]  /*7e20*/  ISETP.GE.U32.AND.EX P0, PT, R20, UR5, PT, P0 ;  /* 0x0000000514007c0c */ /* 0x008fda000bf06100 */
[----:B0-----:R-:W-:Y:S05]  /*7e30*/  @P0 BRA `(.L_x_170) ;  /* 0x0000000400680947 */ /* 0x001fea0003800000 */
[----:B------:R-:W0:Y:S01]  /*7e40*/  LDC.64 R12, c[0x0][0x628] ;  /* 0x00018a00ff0c7b82 */ /* 0x000e220000000a00 */
[----:B------:R-:W-:Y:S01]  /*7e50*/  MOV R10, R19 ;  /* 0x00000013000a7202 */ /* 0x000fe20000000f00 */
[----:B------:R-:W-:-:S06]  /*7e60*/  IMAD.MOV.U32 R11, RZ, RZ, R20 ;  /* 0x000000ffff0b7224 */ /* 0x000fcc00078e0014 */
        /* <DEDUP_REMOVED lines=15> */
.L_x_171:
        /* <DEDUP_REMOVED lines=15> */
[----:B------:R-:W3:Y:S03]  /*8050*/  F2I.U32.TRUNC.NTZ R9, R9 ;  /* 0x0000000900097305 */ /* 0x000ee6000020f000 */
[----:B------:R-:W-:Y:S02]  /*8060*/  IMAD R3, R5, R17, R8 ;  /* 0x0000001105037224 */ /* 0x000fe400078e0208 */
[----:B------:R-:W-:Y:S01]  /*8070*/  IMAD.MOV.U32 R8, RZ, RZ, 0x1 ;  /* 0x00000001ff087424 */ /* 0x000fe200078e00ff */
[----:B------:R-:W4:Y:S01]  /*8080*/  LDC R14, c[0x0][0x608] ;  /* 0x00018200ff0e7b82 */ /* 0x000f220000000800 */
[----:B------:R-:W-:-:S05]  /*8090*/  IMAD.IADD R3, R7, 0x1, R3 ;  /* 0x0000000107037824 */ /* 0x000fca00078e0203 */
[----:B0-----:R-:W-:Y:S02]  /*80a0*/  SHF.R.U64 R10, R6, R18, R3 ;  /* 0x00000012060a7219 */ /* 0x001fe40000001203 */
[----:B------:R-:W0:Y:S01]  /*80b0*/  LDC R19, c[0x0][0x658] ;  /* 0x00019600ff137b82 */ /* 0x000e220000000800 */
[----:B------:R-:W-:Y:S01]  /*80c0*/  I2FP.F32.U32 R6, R4 ;  /* 0x0000000400067245 */ /* 0x000fe20000201000 */
[----:B---3--:R-:W-:Y:S01]  /*80d0*/  IMAD.MOV R5, RZ, RZ, -R9 ;  /* 0x000000ffff057224 */ /* 0x008fe200078e0a09 */
[----:B-1----:R-:W-:Y:S02]  /*80e0*/  ISETP.NE.U32.AND P0, PT, R20, RZ, PT ;  /* 0x000000ff1400720c */ /* 0x002fe40003f05070 */
[----:B------:R-:W-:Y:S01]  /*80f0*/  SHF.R.U32.HI R3, RZ, R18, R3 ;  /* 0x00000012ff037219 */ /* 0x000fe20000011603 */
[----:B------:R-:W-:Y:S01]  /*8100*/  FMUL R6, R6, UR4 ;  /* 0x0000000406067c20 */ /* 0x000fe20008400000 */
[----:B------:R-:W-:Y:S01]  /*8110*/  ISETP.NE.AND.EX P0, PT, R21, RZ, PT, P0 ;  /* 0x000000ff1500720c */ /* 0x000fe20003f05300 */
[----:B------:R-:W1:Y:S01]  /*8120*/  LDC R17, c[0x0][0x148] ;  /* 0x00005200ff117b82 */ /* 0x000e620000000800 */
[----:B--2---:R-:W-:Y:S01]  /*8130*/  IMAD R18, R11, R5, R2 ;  /* 0x000000050b127224 */ /* 0x004fe200078e0202 */
[----:B------:R2:W3:Y:S06]  /*8140*/  F2I.U32.TRUNC.NTZ R15, R6 ;  /* 0x00000006000f7305 */ /* 0x0004ec000020f000 */
[----:B------:R-:W1:Y:S01]  /*8150*/  LDC R16, c[0x0][0x600] ;  /* 0x00018000ff107b82 */ /* 0x000e620000000800 */
[----:B----4-:R-:W-:-:S02]  /*8160*/  SHF.R.U64 R13, R10, R14, R3 ;  /* 0x0000000e0a0d7219 */ /* 0x010fc40000001203 */
[----:B------:R-:W-:Y:S01]  /*8170*/  SHF.R.U32.HI R2, RZ, R14, R3 ;  /* 0x0000000eff027219 */ /* 0x000fe20000011603 */
[----:B------:R-:W-:-:S04]  /*8180*/  IMAD.MOV.U32 R14, RZ, RZ, -0x1 ;  /* 0xffffffffff0e7424 */ /* 0x000fc800078e00ff */
[----:B------:R-:W4:Y:S01]  /*8190*/  LDC R22, c[0x0][0x648] ;  /* 0x00019200ff167b82 */ /* 0x000f220000000800 */
[-C--:B0-----:R-:W-:Y:S02]  /*81a0*/  SHF.L.U32 R5, R14, R19.reuse, RZ ;  /* 0x000000130e057219 */ /* 0x081fe400000006ff */
[-CC-:B------:R-:W-:Y:S02]  /*81b0*/  SHF.R.U64 R14, R13, R19.reuse, R2.reuse ;  /* 0x000000130d0e7219 */ /* 0x180fe40000001202 */
[-C--:B------:R-:W-:Y:S02]  /*81c0*/  SHF.R.U32.HI R3, RZ, R19.reuse, R2 ;  /* 0x00000013ff037219 */ /* 0x080fe40000011602 */
[----:B------:R-:W-:Y:S01]  /*81d0*/  SHF.L.U32 R19, R8, R19, RZ ;  /* 0x0000001308137219 */ /* 0x000fe200000006ff */
[----:B------:R-:W0:Y:S01]  /*81e0*/  LDC R23, c[0x0][0x638] ;  /* 0x00018e00ff177b82 */ /* 0x000e220000000800 */
[----:B------:R-:W-:Y:S02]  /*81f0*/  LOP3.LUT R24, RZ, R5, RZ, 0x33, !PT ;  /* 0x00000005ff187212 */ /* 0x000fe400078e33ff */
[----:B------:R-:W-:-:S05]  /*8200*/  MOV R2, R14 ;  /* 0x0000000e00027202 */ /* 0x000fca0000000f00 */
[----:B------:R-:W0:Y:S01]  /*8210*/  LDC R25, c[0x0][0x610] ;  /* 0x00018400ff197b82 */ /* 0x000e220000000800 */
[----:B--23--:R-:W-:Y:S05]  /*8220*/  @!P0 BRA `(.L_x_172) ;  /* 0x0000000000288947 */ /* 0x00cfea0003800000 */
[----:B------:R-:W2:Y:S02]  /*8230*/  LDC R5, c[0x0][0x64c] ;  /* 0x00019300ff057b82 */ /* 0x000ea40000000800 */
[----:B--2---:R-:W-:-:S05]  /*8240*/  IADD3 R5, P0, R14, R5, RZ ;  /* 0x000000050e057210 */ /* 0x004fca0007f1e0ff */
        /* <DEDUP_REMOVED lines=8> */
.L_x_172:
[----:B------:R-:W2:Y:S01]  /*82d0*/  LDC R5, c[0x0][0x65c] ;  /* 0x00019700ff057b82 */ /* 0x000ea20000000800 */
[----:B------:R3:W-:Y:S01]  /*82e0*/  STL [R1+0x24], R12 ;  /* 0x0000240c01007387 */ /* 0x0007e20000100800 */
[----:B----4-:R-:W-:Y:S01]  /*82f0*/  SHF.R.U64 R3, R2, R22, R3 ;  /* 0x0000001602037219 */ /* 0x010fe20000001203 */
[----:B------:R-:W-:Y:S01]  /*8300*/  IMAD.MOV R15, RZ, RZ, -R15 ;  /* 0x000000ffff0f7224 */ /* 0x000fe200078e0a0f */
[----:B------:R-:W-:Y:S01]  /*8310*/  LOP3.LUT R2, R13, R24, RZ, 0xc0, !PT ;  /* 0x000000180d027212 */ /* 0x000fe200078ec0ff */
[----:B-1----:R-:W-:Y:S01]  /*8320*/  VIADD R7, R16, 0xffffffff ;  /* 0xffffffff10077836 */ /* 0x002fe20000000000 */
[----:B--2---:R-:W-:Y:S02]  /*8330*/  ISETP.NE.AND P0, PT, R5, 0x1, PT ;  /* 0x000000010500780c */ /* 0x004fe40003f05270 */
[----:B------:R-:W-:-:S11]  /*8340*/  IADD3 R5, -R3, RZ, RZ ;  /* 0x000000ff03057210 */ /* 0x000fd60007ffe1ff */
[----:B------:R-:W-:Y:S02]  /*8350*/  @P0 IMAD R18, R17, R15, R4 ;  /* 0x0000000f11120224 */ /* 0x000fe400078e0204 */
[----:B------:R-:W-:Y:S01]  /*8360*/  IMAD R17, R19, R3, R2 ;  /* 0x0000000313117224 */ /* 0x000fe200078e0202 */
[----:B------:R-:W-:Y:S01]  /*8370*/  LOP3.LUT R3, R10, R7, RZ, 0xc0, !PT ;  /* 0x000000070a037212 */ /* 0x000fe200078ec0ff */
[----:B0-----:R-:W-:Y:S02]  /*8380*/  IMAD R2, R5, R23, R14 ;  /* 0x0000001705027224 */ /* 0x001fe400078e020e */
[----:B------:R-:W-:Y:S02]  /*8390*/  IMAD R17, R17, R25, R18 ;  /* 0x0000001911117224 */ /* 0x000fe400078e0212 */
[----:B------:R-:W-:Y:S02]  /*83a0*/  IMAD R2, R2, R16, R3 ;  /* 0x0000001002027224 */ /* 0x000fe400078e0203 */
[----:B------:R-:W-:-:S03]  /*83b0*/  IMAD.MOV.U32 R5, RZ, RZ, 0x1 ;  /* 0x00000001ff057424 */ /* 0x000fc600078e00ff */
[----:B------:R-:W-:Y:S02]  /*83c0*/  SEL R16, R2, R17, !P0 ;  /* 0x0000001102107207 */ /* 0x000fe40004000000 */
[----:B---3--:R-:W-:-:S07]  /*83d0*/  SEL R17, R17, R2, !P0 ;  /* 0x0000000211117207 */ /* 0x008fce0004000000 */
.L_x_170:
[----:B------:R-:W-:-:S08]  /*83e0*/  NOP ;  /* 0x0000000000007918 */ /* 0x000fd00000000000 */
[----:B------:R-:W0:-:S00]  /*83f0*/  USETMAXREG.DEALLOC.CTAPOOL 0x28 ;  /* 0x00000028000079c8 */ /* 0x000e0000080e0500 */
[----:B0-----:R-:W-:-:S13]  /*8400*/  ISETP.NE.AND P0, PT, R0, RZ, PT ;  /* 0x000000ff0000720c */ /* 0x001fda0003f05270 */
[----:B------:R-:W-:Y:S05]  /*8410*/  @P0 EXIT ;  /* 0x000000000000094d */ /* 0x000fea0003800000 */
[----:B------:R-:W-:Y:S01]  /*8420*/  IMAD.MOV.U32 R0, RZ, RZ, 0x1 ;  /* 0x00000001ff007424 */ /* 0x000fe200078e00ff */
[----:B------:R0:W-:Y:S01]  /*8430*/  STL [R1+0x48], RZ ;  /* 0x000048ff01007387 */ /* 0x0001e20000100800 */
[----:B------:R-:W-:-:S03]  /*8440*/  LOP3.LUT P0, RZ, R5, 0xff, RZ, 0xc0, !PT ;  /* 0x000000ff05ff7812 */ /* 0x000fc6000780c0ff */
[----:B------:R0:W-:Y:S10]  /*8450*/  STL [R1+0x40], R0 ;  /* 0x0000400001007387 */ /* 0x0001f40000100800 */
[----:B0-----:R-:W-:Y:S05]  /*8460*/  @!P0 BRA `(.L_x_173) ;  /* 0x00000020008c8947 */ /* 0x001fea0003800000 */
[----:B------:R-:W2:Y:S01]  /*8470*/  LDL R2, [R1+0x30] ;  /* 0x0000300001027983 */ /* 0x000ea20000100800 */
[----:B------:R-:W0:Y:S01]  /*8480*/  LDC R0, c[0x0][0x28c] ;  /* 0x0000a300ff007b82 */ /* 0x000e220000000800 */
[----:B------:R-:W-:Y:S01]  /*8490*/  ULDC UR41, c[0x0][0x658] ;  /* 0x0001960000297ab9 */ /* 0x000fe20000000800 */
[----:B------:R-:W-:Y:S01]  /*84a0*/  ULDC UR40, c[0x0][0x600] ;  /* 0x0001800000287ab9 */ /* 0x000fe20000000800 */
[----:B------:R-:W3:Y:S01]  /*84b0*/  LDL.LU R4, [R1+0x28] ;  /* 0x0000280001047983 */ /* 0x000ee20000300800 */
[----:B------:R-:W-:Y:S01]  /*84c0*/  UMOV UR5, 0xffffffff ;  /* 0xffffffff00057882 */ /* 0x000fe20000000000 */
[----:B------:R-:W-:Y:S01]  /*84d0*/  ULDC UR4, c[0x0][0xc] ;  /* 0x0000030000047ab9 */ /* 0x000fe20000000800 */
[----:B------:R-:W-:Y:S01]  /*84e0*/  USHF.L.U32 UR42, UR5, UR41, URZ ;  /* 0x00000029052a7299 */ /* 0x000fe2000800063f */
[----:B------:R-:W1:Y:S01]  /*84f0*/  S2R R6, SR_TID.X ;  /* 0x0000000000067919 */ /* 0x000e620000002100 */
[----:B------:R-:W-:Y:S01]  /*8500*/  UMOV UR6, 0x1 ;  /* 0x0000000100067882 */ /* 0x000fe20000000000 */
[----:B------:R-:W-:Y:S01]  /*8510*/  ULDC UR5, c[0x0][0x10] ;  /* 0x0000040000057ab9 */ /* 0x000fe20000000800 */
[----:B------:R-:W-:Y:S01]  /*8520*/  USHF.L.U32 UR41, UR6, UR41, URZ ;  /* 0x0000002906297299 */ /* 0x000fe2000800063f */
[----:B------:R-:W-:Y:S01]  /*8530*/  BSSY B7, `(.L_x_173) ;  /* 0x0000216000077945 */ /* 0x000fe20003800000 */
[----:B------:R-:W-:Y:S01]  /*8540*/  UIMAD.WIDE.U32 UR4, UR4, UR5, URZ ;  /* 0x00000005040472a5 */ /* 0x000fe2000f8e003f */
[----:B------:R-:W-:Y:S01]  /*8550*/  ULDC UR6, c[0x0][0x14] ;  /* 0x0000050000067ab9 */ /* 0x000fe20000000800 */
[----:B------:R-:W-:-:S02]  /*8560*/  UIADD3 UR40, UR40, -0x1, URZ ;  /* 0xffffffff28287890 */ /* 0x000fc4000fffe03f */
[----:B------:R-:W-:Y:S02]  /*8570*/  UIMAD.WIDE.U32 UR38, UR4, UR6, URZ ;  /* 0x00000006042672a5 */ /* 0x000fe4000f8e003f */
[----:B------:R-:W-:Y:S02]  /*8580*/  UIMAD UR43, UR5, UR6, URZ ;  /* 0x00000006052b72a4 */ /* 0x000fe4000f8e023f */
[----:B------:R-:W-:Y:S02]  /*8590*/  ULOP3.LUT UR42, URZ, UR42, URZ, 0x33, !UPT ;  /* 0x0000002a3f2a7292 */ /* 0x000fe4000f8e333f */
[----:B------:R-:W-:Y:S01]  /*85a0*/  UIADD3 UR43, UR39, UR43, URZ ;  /* 0x0000002b272b7290 */ /* 0x000fe2000fffe03f */
[----:B0-----:R-:W-:Y:S01]  /*85b0*/  VIADD R0, R0, 0x1f ;  /* 0x0000001f00007836 */ /* 0x001fe20000000000 */
[----:B------:R-:W-:-:S04]  /*85c0*/  ULDC.64 UR36, c[0x0][0x198] ;  /* 0x0000660000247ab9 */ /* 0x000fc80000000a00 */
[----:B------:R-:W-:-:S04]  /*85d0*/  SHF.R.S32.HI R3, RZ, 0x1f, R0 ;  /* 0x0000001fff037819 */ /* 0x000fc80000011400 */
[----:B------:R-:W-:Y:S01]  /*85e0*/  LEA.HI R3, R3, R0, RZ, 0x5 ;  /* 0x0000000003037211 */ /* 0x000fe200078f28ff */
[----:B------:R-:W-:Y:S01]  /*85f0*/  IMAD.MOV.U32 R0, RZ, RZ, 0x1 ;  /* 0x00000001ff007424 */ /* 0x000fe200078e00ff */
[C---:B-1----:R-:W-:Y:S02]  /*8600*/  LOP3.LUT P1, RZ, R6.reuse, 0x7f, RZ, 0xc0, !PT ;  /* 0x0000007f06ff7812 */ /* 0x042fe4000782c0ff */
[----:B------:R-:W-:-:S04]  /*8610*/  LOP3.LUT P0, RZ, R6, 0x1f, RZ, 0xc0, !PT ;  /* 0x0000001f06ff7812 */ /* 0x000fc8000780c0ff */
[----:B------:R-:W-:Y:S02]  /*8620*/  PLOP3.LUT P0, PT, P0, P1, PT, 0x8a, 0x0 ;  /* 0x000000000000781c */ /* 0x000fe40000703172 */
[----:B--2---:R-:W-:Y:S02]  /*8630*/  LOP3.LUT R2, R2, 0x2, RZ, 0xfc, !PT ;  /* 0x0000000202027812 */ /* 0x004fe400078efcff */
[----:B---3--:R-:W-:-:S03]  /*8640*/  LOP3.LUT R4, R4, 0xfffffffd, RZ, 0xc0, !PT ;  /* 0xfffffffd04047812 */ /* 0x008fc600078ec0ff */
[----:B------:R0:W-:Y:S01]  /*8650*/  STL [R1+0x2c], R2 ;  /* 0x00002c0201007387 */ /* 0x0001e20000100800 */
[----:B------:R-:W-:-:S04]  /*8660*/  @P1 LOP3.LUT R4, R4, 0x2, RZ, 0xfc, !PT ;  /* 0x0000000204041812 */ /* 0x000fc800078efcff */
[----:B------:R-:W-:Y:S02]  /*8670*/  LOP3.LUT R4, R4, 0xfffffffe, RZ, 0xc0, !PT ;  /* 0xfffffffe04047812 */ /* 0x000fe400078ec0ff */
[--C-:B0-----:R-:W-:Y:S02]  /*8680*/  SHF.R.S32.HI R2, RZ, 0x5, R3.reuse ;  /* 0x00000005ff027819 */ /* 0x101fe40000011403 */
[----:B------:R-:W-:Y:S02]  /*8690*/  @P0 LOP3.LUT R4, R4, 0x1, RZ, 0xfc, !PT ;  /* 0x0000000104040812 */ /* 0x000fe400078efcff */
[----:B------:R-:W-:Y:S02]  /*86a0*/  PRMT R3, R0, 0x7610, R3 ;  /* 0x0000761000037816 */ /* 0x000fe40000000003 */
[----:B------:R-:W-:Y:S01]  /*86b0*/  IADD3 R0, R2, 0x1, RZ ;  /* 0x0000000102007810 */ /* 0x000fe20007ffe0ff */
[----:B------:R0:W-:Y:S04]  /*86c0*/  STL [R1+0x28], R4 ;  /* 0x0000280401007387 */ /* 0x0001e80000100800 */
[----:B------:R1:W-:Y:S01]  /*86d0*/  STL [R1+0x44], R2 ;  /* 0x0000440201007387 */ /* 0x0003e20000100800 */
[----:B0-----:R-:W-:-:S05]  /*86e0*/  IMAD.MOV.U32 R4, RZ, RZ, 0x1 ;  /* 0x00000001ff047424 */ /* 0x001fca00078e00ff */
[----:B------:R1:W-:Y:S04]  /*86f0*/  STL [R1+0x40], R4 ;  /* 0x0000400401007387 */ /* 0x0003e80000100800 */
[----:B------:R1:W-:Y:S04]  /*8700*/  STL [R1+0x48], RZ ;  /* 0x000048ff01007387 */ /* 0x0003e80000100800 */
[----:B------:R1:W-:Y:S04]  /*8710*/  STL.S16 [R1+0x4c], R3 ;  /* 0x00004c0301007387 */ /* 0x0003e80000100600 */
[----:B------:R1:W-:Y:S02]  /*8720*/  STL [R1+0x50], R0 ;  /* 0x0000500001007387 */ /* 0x0003e40000100800 */
.L_x_187:
[----:B------:R-:W-:-:S03]  /*8730*/  UMOV UR4, 0xffffffff ;  /* 0xffffffff00047882 */ /* 0x000fc60000000000 */
[----:B-1----:R-:W-:Y:S05]  /*8740*/  BRA.DIV UR4, `(.L_x_174) ;  /* 0x0000002604f47947 */ /* 0x002fea000b800000 */
[----:B------:R-:W-:-:S13]  /*8750*/  ELECT P6, URZ, PT ;  /* 0x00000000003f782f */ /* 0x000fda00038c0000 */
.L_x_209:
[----:B------:R-:W-:Y:S04]  /*8760*/  BSSY B6, `(.L_x_175) ;  /* 0x0000171000067945 */ /* 0x000fe80003800000 */
[----:B------:R-:W-:Y:S05]  /*8770*/  @!P6 BRA `(.L_x_176) ;  /* 0x0000001400bce947 */ /* 0x000fea0003800000 */
[----:B-1----:R-:W0:Y:S01]  /*8780*/  S2R R3, SR_CgaCtaId ;  /* 0x0000000000037919 */ /* 0x002e220000008800 */
[----:B------:R-:W-:-:S04]  /*8790*/  MOV R0, 0x400 ;  /* 0x0000040000007802 */ /* 0x000fc80000000f00 */
[----:B0-----:R-:W-:-:S05]  /*87a0*/  LEA R18, R3, R0, 0x18 ;  /* 0x0000000003127211 */ /* 0x001fca00078ec0ff */
[----:B------:R0:W-:Y:S01]  /*87b0*/  STL [R1+0x3c], R18 ;  /* 0x00003c1201007387 */ /* 0x0001e20000100800 */
[----:B------:R-:W-:-:S05]  /*87c0*/  VIADD R0, R18, 0x200 ;  /* 0x0000020012007836 */ /* 0x000fca0000000000 */
[----:B------:R-:W-:-:S13]  /*87d0*/  LOP3.LUT P0, RZ, R0, 0x9f, RZ, 0xc0, !PT ;  /* 0x0000009f00ff7812 */ /* 0x000fda000780c0ff */
[----:B0-----:R-:W-:Y:S05]  /*87e0*/  @!P0 BRA `(.L_x_177) ;  /* 0x0000000000408947 */ /* 0x001fea0003800000 */
[----:B------:R-:W-:Y:S01]  /*87f0*/  MOV R2, 0x0 ;  /* 0x0000000000027802 */ /* 0x000fe20000000f00 */
[----:B------:R-:W-:Y:S01]  /*8800*/  ULDC.64 UR4, c[0x4][0x78] ;  /* 0x01001e0000047ab9 */ /* 0x000fe20000000a00 */
[----:B------:R-:W-:Y:S01]  /*8810*/  ULDC.64 UR6, c[0x4][0x8] ;  /* 0x0100020000067ab9 */ /* 0x000fe20000000a00 */
[----:B------:R-:W-:Y:S01]  /*8820*/  IMAD.U32 R4, RZ, RZ, UR4 ;  /* 0x00000004ff047e24 */ /* 0x000fe2000f8e00ff */
[----:B------:R-:W-:Y:S01]  /*8830*/  MOV R10, UR6 ;  /* 0x00000006000a7c02 */ /* 0x000fe20008000f00 */
[----:B------:R-:W-:Y:S01]  /*8840*/  IMAD.U32 R5, RZ, RZ, UR5 ;  /* 0x00000005ff057e24 */ /* 0x000fe2000f8e00ff */
[----:B------:R-:W0:Y:S01]  /*8850*/  LDC.64 R2, c[0x4][R2] ;  /* 0x0100000002027b82 */ /* 0x000e220000000a00 */
[----:B------:R-:W-:Y:S01]  /*8860*/  ULDC.64 UR4, c[0x4][0x80] ;  /* 0x0100200000047ab9 */ /* 0x000fe20000000a00 */
[----:B------:R-:W-:Y:S02]  /*8870*/  IMAD.U32 R11, RZ, RZ, UR7 ;  /* 0x00000007ff0b7e24 */ /* 0x000fe4000f8e00ff */
[----:B------:R-:W-:-:S02]  /*8880*/  IMAD.U32 R6, RZ, RZ, UR4 ;  /* 0x00000004ff067e24 */ /* 0x000fc4000f8e00ff */
[----:B------:R-:W-:Y:S02]  /*8890*/  IMAD.U32 R7, RZ, RZ, UR5 ;  /* 0x00000005ff077e24 */ /* 0x000fe4000f8e00ff */
[----:B------:R-:W-:Y:S02]  /*88a0*/  IMAD.MOV.U32 R8, RZ, RZ, 0x70 ;  /* 0x00000070ff087424 */ /* 0x000fe400078e00ff */
[----:B------:R-:W-:Y:S02]  /*88b0*/  IMAD.MOV.U32 R12, RZ, RZ, 0x1 ;  /* 0x00000001ff0c7424 */ /* 0x000fe400078e00ff */
[----:B------:R-:W-:-:S07]  /*88c0*/  IMAD.MOV.U32 R13, RZ, RZ, RZ ;  /* 0x000000ffff0d7224 */ /* 0x000fce00078e00ff */
[----:B------:R-:W-:-:S07]  /*88d0*/  LEPC R20, `(.L_x_177) ;  /* 0x000000001014794e */ /* 0x000fce0000000000 */
[----:B0-----:R-:W-:Y:S05]  /*88e0*/  CALL.ABS.NOINC R2 ;  /* 0x0000000002007343 */ /* 0x001fea0003c00000 */
.L_x_177:
[----:B------:R-:W-:-:S05]  /*88f0*/  VIADD R0, R18, 0x28200 ;  /* 0x0002820012007836 */ /* 0x000fca0000000000 */
[----:B------:R-:W-:-:S13]  /*8900*/  LOP3.LUT P0, RZ, R0, 0x9f, RZ, 0xc0, !PT ;  /* 0x0000009f00ff7812 */ /* 0x000fda000780c0ff */
[----:B------:R-:W-:Y:S05]  /*8910*/  @!P0 BRA `(.L_x_178) ;  /* 0x0000000000408947 */ /* 0x000fea0003800000 */
[----:B------:R-:W-:Y:S01]  /*8920*/  MOV R2, 0x0 ;  /* 0x0000000000027802 */ /* 0x000fe20000000f00 */
[----:B------:R-:W-:Y:S01]  /*8930*/  ULDC.64 UR4, c[0x4][0x78] ;  /* 0x01001e0000047ab9 */ /* 0x000fe20000000a00 */
[----:B------:R-:W-:Y:S01]  /*8940*/  ULDC.64 UR6, c[0x4][0x10] ;  /* 0x0100040000067ab9 */ /* 0x000fe20000000a00 */
[----:B------:R-:W-:Y:S01]  /*8950*/  MOV R4, UR4 ;  /* 0x0000000400047c02 */ /* 0x000fe20008000f00 */
[----:B------:R-:W-:Y:S01]  /*8960*/  IMAD.U32 R5, RZ, RZ, UR5 ;  /* 0x00000005ff057e24 */ /* 0x000fe2000f8e00ff */
[----:B------:R-:W-:Y:S01]  /*8970*/  ULDC.64 UR4, c[0x4][0x80] ;  /* 0x0100200000047ab9 */ /* 0x000fe20000000a00 */
[----:B------:R-:W0:Y:S01]  /*8980*/  LDC.64 R2, c[0x4][R2] ;  /* 0x0100000002027b82 */ /* 0x000e220000000a00 */
[----:B------:R-:W-:Y:S01]  /*8990*/  IMAD.U32 R6, RZ, RZ, UR4 ;  /* 0x00000004ff067e24 */ /* 0x000fe2000f8e00ff */
[----:B------:R-:W-:Y:S01]  /*89a0*/  MOV R8, 0x70 ;  /* 0x0000007000087802 */ /* 0x000fe20000000f00 */
[----:B------:R-:W-:Y:S02]  /*89b0*/  IMAD.U32 R7, RZ, RZ, UR5 ;  /* 0x00000005ff077e24 */ /* 0x000fe4000f8e00ff */
[----:B------:R-:W-:-:S02]  /*89c0*/  IMAD.U32 R10, RZ, RZ, UR6 ;  /* 0x00000006ff0a7e24 */ /* 0x000fc4000f8e00ff */
[----:B------:R-:W-:Y:S02]  /*89d0*/  IMAD.U32 R11, RZ, RZ, UR7 ;  /* 0x00000007ff0b7e24 */ /* 0x000fe4000f8e00ff */
[----:B------:R-:W-:Y:S02]  /*89e0*/  IMAD.MOV.U32 R12, RZ, RZ, 0x1 ;  /* 0x00000001ff0c7424 */ /* 0x000fe400078e00ff */
[----:B------:R-:W-:-:S07]  /*89f0*/  IMAD.MOV.U32 R13, RZ, RZ, RZ ;  /* 0x000000ffff0d7224 */ /* 0x000fce00078e00ff */
[----:B------:R-:W-:-:S07]  /*8a00*/  LEPC R20, `(.L_x_178) ;  /* 0x000000001014794e */ /* 0x000fce0000000000 */
[----:B0-----:R-:W-:Y:S05]  /*8a10*/  CALL.ABS.NOINC R2 ;  /* 0x0000000002007343 */ /* 0x001fea0003c00000 */
.L_x_178:
[----:B------:R-:W0:Y:S02]  /*8a20*/  LDC R0, c[0x0][0x28c] ;  /* 0x0000a300ff007b82 */ /* 0x000e240000000800 */
[----:B0-----:R-:W-:-:S13]  /*8a30*/  ISETP.GE.AND P0, PT, R0, 0x1, PT ;  /* 0x000000010000780c */ /* 0x001fda0003f06270 */
[----:B------:R-:W-:Y:S05]  /*8a40*/  @!P0 BRA `(.L_x_176) ;  /* 0x0000001400088947 */ /* 0x000fea0003800000 */
[----:B------:R-:W-:Y:S01]  /*8a50*/  IMAD.SHL.U32 R0, R17, 0x100, RZ ;  /* 0x0000010011007824 */ /* 0x000fe200078e00ff */
[----:B------:R0:W5:Y:S01]  /*8a60*/  LDL R4, [R1+0x50] ;  /* 0x0000500001047983 */ /* 0x0001620000100800 */
[----:B------:R-:W-:Y:S02]  /*8a70*/  IMAD.SHL.U32 R2, R16, 0x40, RZ ;  /* 0x0000004010027824 */ /* 0x000fe400078e00ff */
[C---:B------:R-:W-:Y:S01]  /*8a80*/  VIADD R8, R0.reuse, 0x10 ;  /* 0x0000001000087836 */ /* 0x040fe20000000000 */
[C---:B------:R-:W-:Y:S01]  /*8a90*/  IADD3 R7, R0.reuse, 0x8, RZ ;  /* 0x0000000800077810 */ /* 0x040fe20007ffe0ff */
[----:B------:R-:W-:Y:S01]  /*8aa0*/  VIADD R9, R0, 0x18 ;  /* 0x0000001800097836 */ /* 0x000fe20000000000 */
[----:B------:R0:W5:Y:S01]  /*8ab0*/  LDL R5, [R1+0x40] ;  /* 0x0000400001057983 */ /* 0x0001620000100800 */
[----:B------:R-:W-:-:S03]  /*8ac0*/  IMAD.MOV.U32 R3, RZ, RZ, RZ ;  /* 0x000000ffff037224 */ /* 0x000fc600078e00ff */
[----:B------:R0:W5:Y:S04]  /*8ad0*/  LDL R6, [R1+0x48] ;  /* 0x0000480001067983 */ /* 0x0001680000100800 */
[----:B------:R1:W-:Y:S04]  /*8ae0*/  STL [R1+0x20], R7 ;  /* 0x0000200701007387 */ /* 0x0003e80000100800 */
[----:B------:R2:W-:Y:S04]  /*8af0*/  STL [R1+0x1c], R8 ;  /* 0x00001c0801007387 */ /* 0x0005e80000100800 */
[----:B------:R3:W-:Y:S01]  /*8b00*/  STL [R1+0x18], R9 ;  /* 0x0000180901007387 */ /* 0x0007e20000100800 */
[----:B-1----:R-:W-:-:S02]  /*8b10*/  VIADD R7, R0, 0x20 ;  /* 0x0000002000077836 */ /* 0x002fc40000000000 */
[----:B--2---:R-:W-:-:S03]  /*8b20*/  VIADD R8, R0, 0x28 ;  /* 0x0000002800087836 */ /* 0x004fc60000000000 */
[----:B------:R1:W-:Y:S01]  /*8b30*/  STL [R1+0x14], R7 ;  /* 0x0000140701007387 */ /* 0x0003e20000100800 */
[----:B---3--:R-:W-:-:S03]  /*8b40*/  VIADD R9, R0, 0x30 ;  /* 0x0000003000097836 */ /* 0x008fc60000000000 */
[----:B------:R2:W-:Y:S04]  /*8b50*/  STL [R1+0x10], R8 ;  /* 0x0000100801007387 */ /* 0x0005e80000100800 */
[----:B------:R3:W-:Y:S01]  /*8b60*/  STL [R1+0xc], R9 ;  /* 0x00000c0901007387 */ /* 0x0007e20000100800 */
[C---:B-1----:R-:W-:Y:S01]  /*8b70*/  IADD3 R7, R0.reuse, 0x38, RZ ;  /* 0x0000003800077810 */ /* 0x042fe20007ffe0ff */
[----:B--2---:R-:W-:-:S04]  /*8b80*/  VIADD R8, R0, 0x40 ;  /* 0x0000004000087836 */ /* 0x004fc80000000000 */
[----:B------:R1:W-:Y:S01]  /*8b90*/  STL [R1+0x8], R7 ;  /* 0x0000080701007387 */ /* 0x0003e20000100800 */
[----:B---3--:R-:W-:-:S03]  /*8ba0*/  VIADD R9, R0, 0x48 ;  /* 0x0000004800097836 */ /* 0x008fc60000000000 */
[----:B------:R2:W-:Y:S01]  /*8bb0*/  STL [R1+0x4], R8 ;  /* 0x0000040801007387 */ /* 0x0005e20000100800 */
[C---:B------:R-:W-:Y:S01]  /*8bc0*/  IADD3 R10, R0.reuse, 0x68, RZ ;  /* 0x00000068000a7810 */ /* 0x040fe20007ffe0ff */
[C---:B------:R-:W-:Y:S01]  /*8bd0*/  VIADD R11, R0.reuse, 0x70 ;  /* 0x00000070000b7836 */ /* 0x040fe20000000000 */
[C---:B------:R-:W-:Y:S01]  /*8be0*/  IADD3 R16, R0.reuse, 0x98, RZ ;  /* 0x0000009800107810 */ /* 0x040fe20007ffe0ff */
[----:B------:R3:W-:Y:S01]  /*8bf0*/  STL [R1], R9 ;  /* 0x0000000901007387 */ /* 0x0007e20000100800 */
[C---:B------:R-:W-:Y:S01]  /*8c00*/  VIADD R12, R0.reuse, 0x78 ;  /* 0x00000078000c7836 */ /* 0x040fe20000000000 */
[C---:B------:R-:W-:Y:S01]  /*8c10*/  IADD3 R22, R0.reuse, 0xc8, RZ ;  /* 0x000000c800167810 */ /* 0x040fe20007ffe0ff */
[C---:B-1----:R-:W-:Y:S01]  /*8c20*/  VIADD R7, R0.reuse, 0x50 ;  /* 0x0000005000077836 */ /* 0x042fe20000000000 */
[C---:B------:R-:W-:Y:S01]  /*8c30*/  IADD3 R28, R0.reuse, 0xf8, RZ ;  /* 0x000000f8001c7810 */ /* 0x040fe20007ffe0ff */
[----:B------:R-:W-:Y:S01]  /*8c40*/  VIADD R13, R0, 0x80 ;  /* 0x00000080000d7836 */ /* 0x000fe20000000000 */
[----:B------:R-:W-:Y:S01]  /*8c50*/  IADD3 R34, R2, 0x30, RZ ;  /* 0x0000003002227810 */ /* 0x000fe20007ffe0ff */
[----:B--2---:R-:W-:-:S02]  /*8c60*/  VIADD R8, R0, 0x58 ;  /* 0x0000005800087836 */ /* 0x004fc40000000000 */
[C---:B------:R-:W-:Y:S02]  /*8c70*/  VIADD R14, R0.reuse, 0x88 ;  /* 0x00000088000e7836 */ /* 0x040fe40000000000 */
[C---:B---3--:R-:W-:Y:S02]  /*8c80*/  VIADD R9, R0.reuse, 0x60 ;  /* 0x0000006000097836 */ /* 0x048fe40000000000 */
[C---:B------:R-:W-:Y:S02]  /*8c90*/  VIADD R15, R0.reuse, 0x90 ;  /* 0x00000090000f7836 */ /* 0x040fe40000000000 */
[C---:B------:R-:W-:Y:S02]  /*8ca0*/  VIADD R17, R0.reuse, 0xa0 ;  /* 0x000000a000117836 */ /* 0x040fe40000000000 */
[C---:B------:R-:W-:Y:S02]  /*8cb0*/  VIADD R18, R0.reuse, 0xa8 ;  /* 0x000000a800127836 */ /* 0x040fe40000000000 */
[----:B------:R-:W-:-:S02]  /*8cc0*/  VIADD R19, R0, 0xb0 ;  /* 0x000000b000137836 */ /* 0x000fc40000000000 */
[C---:B------:R-:W-:Y:S02]  /*8cd0*/  VIADD R20, R0.reuse, 0xb8 ;  /* 0x000000b800147836 */ /* 0x040fe40000000000 */
[C---:B------:R-:W-:Y:S02]  /*8ce0*/  VIADD R21, R0.reuse, 0xc0 ;  /* 0x000000c000157836 */ /* 0x040fe40000000000 */
[C---:B------:R-:W-:Y:S02]  /*8cf0*/  VIADD R23, R0.reuse, 0xd0 ;  /* 0x000000d000177836 */ /* 0x040fe40000000000 */
[C---:B------:R-:W-:Y:S02]  /*8d00*/  VIADD R24, R0.reuse, 0xd8 ;  /* 0x000000d800187836 */ /* 0x040fe40000000000 */
[C---:B------:R-:W-:Y:S02]  /*8d10*/  VIADD R25, R0.reuse, 0xe0 ;  /* 0x000000e000197836 */ /* 0x040fe40000000000 */
[----:B------:R-:W-:-:S02]  /*8d20*/  VIADD R26, R0, 0xe8 ;  /* 0x000000e8001a7836 */ /* 0x000fc40000000000 */
[----:B------:R-:W-:Y:S02]  /*8d30*/  VIADD R27, R0, 0xf0 ;  /* 0x000000f0001b7836 */ /* 0x000fe40000000000 */
[C---:B------:R-:W-:Y:S02]  /*8d40*/  VIADD R29, R2.reuse, 0x8 ;  /* 0x00000008021d7836 */ /* 0x040fe40000000000 */
[C---:B------:R-:W-:Y:S02]  /*8d50*/  VIADD R30, R2.reuse, 0x10 ;  /* 0x00000010021e7836 */ /* 0x040fe40000000000 */
[C---:B------:R-:W-:Y:S02]  /*8d60*/  VIADD R31, R2.reuse, 0x18 ;  /* 0x00000018021f7836 */ /* 0x040fe40000000000 */
[C---:B------:R-:W-:Y:S02]  /*8d70*/  VIADD R32, R2.reuse, 0x20 ;  /* 0x0000002002207836 */ /* 0x040fe40000000000 */
[----:B------:R-:W-:-:S02]  /*8d80*/  VIADD R33, R2, 0x28 ;  /* 0x0000002802217836 */ /* 0x000fc40000000000 */
[----:B0-----:R-:W-:-:S07]  /*8d90*/  VIADD R35, R2, 0x38 ;  /* 0x0000003802237836 */ /* 0x001fce0000000000 */
.L_x_182:
[----:B------:R0:W-:Y:S04]  /*8da0*/  STL [R1+0x54], R0 ;  /* 0x0000540001007387 */ /* 0x0001e80000100800 */
[----:B0-----:R-:W2:Y:S01]  /*8db0*/  LDL R0, [R1+0x3c] ;  /* 0x00003c0001007983 */ /* 0x001ea20000100800 */
[----:B-----5:R-:W-:Y:S01]  /*8dc0*/  SHF.L.U32 R37, R5, 0x1f, RZ ;  /* 0x0000001f05257819 */ /* 0x020fe200000006ff */
[----:B--2---:R-:W-:Y:S02]  /*8dd0*/  IMAD R36, R6, 0x8, R0 ;  /* 0x0000000806247824 */ /* 0x004fe400078e0200 */
[----:B------:R0:W5:Y:S02]  /*8de0*/  LDL.LU R0, [R1+0x54] ;  /* 0x0000540001007983 */ /* 0x0001640000300800 */
[----:B------:R-:W1:Y:S02]  /*8df0*/  SYNCS.PHASECHK.TRANS64.TRYWAIT P0, [R36+URZ+0x28], R37 ;  /* 0x00002825240075a7 */ /* 0x000e64000800017f */
[----:B01----:R-:W-:Y:S05]  /*8e00*/  @!P0 BRA `(.L_x_179) ;  /* 0x0000002000648947 */ /* 0x003fea0003800000 */
.L_x_210:
[----:B------:R1:W-:Y:S04]  /*8e10*/  STL [R1+0x58], R2 ;  /* 0x0000580201007387 */ /* 0x0003e80000100800 */
[----:B-----5:R2:W-:Y:S01]  /*8e20*/  STL [R1+0x54], R0 ;  /* 0x0000540001007387 */ /* 0x0205e20000100800 */
[----:B-1----:R-:W1:Y:S03]  /*8e30*/  S2R R2, SR_TID.X ;  /* 0x0000000000027919 */ /* 0x002e660000002100 */
[----:B--2---:R-:W2:Y:S01]  /*8e40*/  LDL R0, [R1+0x2c] ;  /* 0x00002c0001007983 */ /* 0x004ea20000100800 */
[----:B-1----:R-:W-:-:S03]  /*8e50*/  LOP3.LUT P0, RZ, R2, 0x7f, RZ, 0xc0, !PT ;  /* 0x0000007f02ff7812 */ /* 0x002fc6000780c0ff */
[----:B------:R1:W5:Y:S10]  /*8e60*/  LDL.LU R2, [R1+0x58] ;  /* 0x0000580001027983 */ /* 0x0003740000300800 */
[----:B0-----:R-:W0:Y:S02]  /*8e70*/  @!P0 LDC R37, c[0x0][0x500] ;  /* 0x00014000ff258b82 */ /* 0x001e240000000800 */
[----:B0-----:R2:W-:Y:S02]  /*8e80*/  @!P0 SYNCS.ARRIVE.TRANS64 RZ, [R36+URZ], R37 ;  /* 0x0000002524ff89a7 */ /* 0x0015e4000800003f */
[----:B--2---:R-:W-:-:S02]  /*8e90*/  PRMT R37, R0, 0x9910, RZ ;  /* 0x0000991000257816 */ /* 0x004fc400000000ff */
[----:B------:R1:W5:Y:S02]  /*8ea0*/  LDL.LU R0, [R1+0x54] ;  /* 0x0000540001007983 */ /* 0x0003640000300800 */
[----:B------:R-:W-:-:S13]  /*8eb0*/  ISETP.NE.AND P0, PT, R37, 0x2, PT ;  /* 0x000000022500780c */ /* 0x000fda0003f05270 */
[----:B-1----:R-:W-:Y:S05]  /*8ec0*/  @P0 BRA `(.L_x_180) ;  /* 0x0000000000040947 */ /* 0x002fea0003800000 */
[----:B------:R-:W-:Y:S01]  /*8ed0*/  BPT.TRAP 0x1 ;  /* 0x000000040000795c */ /* 0x000fe20000300000 */
.L_x_180:
[----:B-----5:R0:W-:Y:S04]  /*8ee0*/  STL [R1+0x54], R0 ;  /* 0x0000540001007387 */ /* 0x0201e80000100800 */
[----:B0-----:R-:W2:Y:S02]  /*8ef0*/  LDL R0, [R1+0x28] ;  /* 0x0000280001007983 */ /* 0x001ea40000100800 */
[----:B--2---:R-:W-:Y:S02]  /*8f00*/  LOP3.LUT P0, RZ, R0, 0x1, RZ, 0xc0, !PT ;  /* 0x0000000100ff7812 */ /* 0x004fe4000780c0ff */
[----:B------:R0:W5:Y:S11]  /*8f10*/  LDL.LU R0, [R1+0x54] ;  /* 0x0000540001007983 */ /* 0x0001760000300800 */
[----:B0-----:R-:W-:Y:S05]  /*8f20*/  @P0 BRA `(.L_x_181) ;  /* 0x0000000000040947 */ /* 0x001fea0003800000 */
[----:B------:R-:W-:Y:S01]  /*8f30*/  BPT.TRAP 0x1 ;  /* 0x000000040000795c */ /* 0x000fe20000300000 */
.L_x_181:
[----:B------:R0:W-:Y:S04]  /*8f40*/  STL [R1+0x68], R32 ;  /* 0x0000682001007387 */ /* 0x0001e80000100800 */
[----:B0-----:R-:W2:Y:S04]  /*8f50*/  LDL R32, [R1+0x20] ;  /* 0x0000200001207983 */ /* 0x001ea80000100800 */
[----:B------:R0:W-:Y:S04]  /*8f60*/  STL [R1+0x64], R33 ;  /* 0x0000642101007387 */ /* 0x0001e80000100800 */
[----:B0-----:R-:W3:Y:S04]  /*8f70*/  LDL R33, [R1+0x24] ;  /* 0x0000240001217983 */ /* 0x001ee80000100800 */
[----:B------:R0:W-:Y:S04]  /*8f80*/  STL [R1+0x60], R34 ;  /* 0x0000602201007387 */ /* 0x0001e80000100800 */
[----:B0-----:R-:W4:Y:S04]  /*8f90*/  LDL R34, [R1+0x1c] ;  /* 0x00001c0001227983 */ /* 0x001f280000100800 */
[----:B------:R0:W-:Y:S04]  /*8fa0*/  STL [R1+0x5c], R35 ;  /* 0x00005c2301007387 */ /* 0x0001e80000100800 */
[----:B0-----:R-:W4:Y:S04]  /*8fb0*/  LDL R35, [R1+0x18] ;  /* 0x0000180001237983 */ /* 0x001f280000100800 */
[----:B------:R0:W-:Y:S04]  /*8fc0*/  STL [R1+0x58], R4 ;  /* 0x0000580401007387 */ /* 0x0001e80000100800 */
[----:B0-----:R-:W2:Y:S01]  /*8fd0*/  LDL R4, [R1+0x3c] ;  /* 0x00003c0001047983 */ /* 0x001ea20000100800 */
[----:B------:R-:W-:-:S03]  /*8fe0*/  R2UR UR9, R36 ;  /* 0x00000000240972ca */ /* 0x000fc600000e0000 */
[----:B------:R0:W-:Y:S04]  /*8ff0*/  STL [R1+0x54], R5 ;  /* 0x0000540501007387 */ /* 0x0001e80000100800 */
[----:B0-----:R-:W4:Y:S01]  /*9000*/  LDL R5, [R1+0x14] ;  /* 0x0000140001057983 */ /* 0x001f220000100800 */
[----:B--2---:R-:W-:-:S05]  /*9010*/  IMAD R36, R6, 0x8000, R4 ;  /* 0x0000800006247824 */ /* 0x004fca00078e0204 */
[----:B------:R-:W-:Y:S01]  /*9020*/  R2UR UR16, R36 ;  /* 0x00000000241072ca */ /* 0x000fe200000e0000 */
[----:B------:R-:W-:Y:S02]  /*9030*/  IMAD R36, R6, 0x2000, R4 ;  /* 0x0000200006247824 */ /* 0x000fe400078e0204 */
[----:B------:R-:W2:Y:S01]  /*9040*/  LDL R4, [R1+0x10] ;  /* 0x0000100001047983 */ /* 0x000ea20000100800 */
[----:B------:R-:W-:Y:S02]  /*9050*/  R2UR UR20, R32 ;  /* 0x00000000201472ca */ /* 0x000fe400000e0000 */
[----:B---3--:R-:W-:Y:S01]  /*9060*/  R2UR UR12, R33 ;  /* 0x00000000210c72ca */ /* 0x008fe200000e0000 */
[----:B------:R-:W3:Y:S01]  /*9070*/  LDL.LU R32, [R1+0x68] ;  /* 0x0000680001207983 */ /* 0x000ee20000300800 */
[----:B----4-:R-:W-:Y:S02]  /*9080*/  R2UR UR21, R34 ;  /* 0x00000000221572ca */ /* 0x010fe400000e0000 */
[----:B------:R-:W-:Y:S01]  /*9090*/  R2UR UR22, R35 ;  /* 0x00000000231672ca */ /* 0x000fe200000e0000 */
[----:B------:R-:W4:Y:S04]  /*90a0*/  LDL.LU R33, [R1+0x64] ;  /* 0x0000640001217983 */ /* 0x000f280000300800 */
[----:B------:R-:W3:Y:S04]  /*90b0*/  LDL R34, [R1+0xc] ;  /* 0x00000c0001227983 */ /* 0x000ee80000100800 */
[----:B------:R-:W4:Y:S01]  /*90c0*/  LDL R35, [R1+0x8] ;  /* 0x0000080001237983 */ /* 0x000f220000100800 */
[----:B------:R-:W-:-:S03]  /*90d0*/  R2UR UR23, R5 ;  /* 0x00000000051772ca */ /* 0x000fc600000e0000 */
[----:B------:R-:W4:Y:S01]  /*90e0*/  LDL R5, [R1] ;  /* 0x0000000001057983 */ /* 0x000f220000100800 */
[----:B--2---:R-:W-:-:S03]  /*90f0*/  R2UR UR24, R4 ;  /* 0x00000000041872ca */ /* 0x004fc600000e0000 */
[----:B------:R-:W2:Y:S01]  /*9100*/  LDL R4, [R1+0x4] ;  /* 0x0000040001047983 */ /* 0x000ea20000100800 */
[----:B-----5:R-:W-:Y:S01]  /*9110*/  R2UR UR10, R0 ;  /* 0x00000000000a72ca */ /* 0x020fe200000e0000 */
[----:B------:R-:W-:Y:S01]  /*9120*/  UIADD3 UR14, UP0, UR36, 0xf0, URZ ;  /* 0x000000f0240e7890 */ /* 0x000fe2000ff1e03f */
[----:B------:R-:W-:Y:S01]  /*9130*/  R2UR UR11, R3 ;  /* 0x00000000030b72ca */ /* 0x000fe200000e0000 */
[----:B------:R-:W-:Y:S02]  /*9140*/  UIADD3 UR8, UR16, 0x200, URZ ;  /* 0x0000020010087890 */ /* 0x000fe4000fffe03f */
[----:B------:R-:W-:Y:S02]  /*9150*/  UIADD3.X UR15, URZ, UR37, URZ, UP0, !UPT ;  /* 0x000000253f0f7290 */ /* 0x000fe400087fe43f */
[----:B------:R-:W-:Y:S02]  /*9160*/  UIADD3 UR17, UR16, 0x600, URZ ;  /* 0x0000060010117890 */ /* 0x000fe4000fffe03f */
[----:B------:R-:W-:Y:S01]  /*9170*/  UIADD3 UR18, UR16, 0xa00, URZ ;  /* 0x00000a0010127890 */ /* 0x000fe2000fffe03f */
[----:B------:R-:W-:Y:S01]  /*9180*/  UMOV UR4, 0x0 ;  /* 0x0000000000047882 */ /* 0x000fe20000000000 */
[----:B------:R-:W-:-:S04]  /*9190*/  UMOV UR5, 0x10000000 ;  /* 0x1000000000057882 */ /* 0x000fc80000000000 */
[----:B------:R0:W-:Y:S01]  /*91a0*/  UTMALDG.3D [UR8], [UR14], desc[UR4] ;  /* 0x000004080e0075b4 */ /* 0x0001e20008011000 */
[----:B------:R-:W-:Y:S01]  /*91b0*/  UIADD3 UR19, UR16, 0xe00, URZ ;  /* 0x00000e0010137890 */ /* 0x000fe2000fffe03f */
[----:B0-----:R-:W-:Y:S01]  /*91c0*/  UMOV UR8, UR17 ;  /* 0x0000001100087c82 */ /* 0x001fe20008000000 */
[----:B------:R-:W-:Y:S02]  /*91d0*/  UMOV UR10, UR20 ;  /* 0x00000014000a7c82 */ /* 0x000fe40008000000 */
[----:B------:R0:W-:Y:S01]  /*91e0*/  UTMALDG.3D [UR8], [UR14], desc[UR4] ;  /* 0x000004080e0075b4 */ /* 0x0001e20008011000 */
[----:B---3--:R-:W-:Y:S02]  /*91f0*/  R2UR UR20, R34 ;  /* 0x00000000221472ca */ /* 0x008fe400000e0000 */
[----:B------:R-:W3:Y:S01]  /*9200*/  LDL.LU R34, [R1+0x60] ;  /* 0x0000600001227983 */ /* 0x000ee20000300800 */
[----:B0-----:R-:W-:Y:S01]  /*9210*/  UMOV UR8, UR18 ;  /* 0x0000001200087c82 */ /* 0x001fe20008000000 */
[----:B------:R-:W-:Y:S01]  /*9220*/  UMOV UR10, UR21 ;  /* 0x00000015000a7c82 */ /* 0x000fe20008000000 */
[----:B----4-:R-:W-:Y:S01]  /*9230*/  R2UR UR21, R35 ;  /* 0x00000000231572ca */ /* 0x010fe200000e0000 */
[----:B------:R0:W-:Y:S01]  /*9240*/  UTMALDG.3D [UR8], [UR14], desc[UR4] ;  /* 0x000004080e0075b4 */ /* 0x0001e20008011000 */
[----:B------:R-:W4:Y:S01]  /*9250*/  LDL.LU R35, [R1+0x5c] ;  /* 0x00005c0001237983 */ /* 0x000f220000300800 */
[----:B0-----:R-:W-:Y:S01]  /*9260*/  UMOV UR10, UR22 ;  /* 0x00000016000a7c82 */ /* 0x001fe20008000000 */
[----:B------:R-:W-:-:S02]  /*9270*/  UMOV UR8, UR19 ;  /* 0x0000001300087c82 */ /* 0x000fc40008000000 */
[----:B------:R0:W-:Y:S02]  /*9280*/  UTMALDG.3D [UR8], [UR14], desc[UR4] ;  /* 0x000004080e0075b4 */ /* 0x0001e40008011000 */
[----:B0-----:R-:W-:Y:S01]  /*9290*/  UMOV UR10, UR23 ;  /* 0x00000017000a7c82 */ /* 0x001fe20008000000 */
[----:B------:R-:W-:Y:S02]  /*92a0*/  R2UR UR23, R5 ;  /* 0x00000000051772ca */ /* 0x000fe400000e0000 */
[----:B--2---:R-:W-:Y:S02]  /*92b0*/  R2UR UR22, R4 ;  /* 0x00000000041672ca */ /* 0x004fe400000e0000 */
[----:B------:R-:W2:Y:S04]  /*92c0*/  LDL.LU R4, [R1+0x58] ;  /* 0x0000580001047983 */ /* 0x000ea80000300800 */
[----:B------:R-:W4:Y:S01]  /*92d0*/  LDL.LU R5, [R1+0x54] ;  /* 0x0000540001057983 */ /* 0x000f220000300800 */
[----:B------:R-:W-:-:S02]  /*92e0*/  UIADD3 UR17, UR16, 0x1200, URZ ;  /* 0x0000120010117890 */ /* 0x000fc4000fffe03f */
[----:B------:R-:W-:Y:S02]  /*92f0*/  UIADD3 UR18, UR16, 0x1600, URZ ;  /* 0x0000160010127890 */ /* 0x000fe4000fffe03f */
[----:B------:R-:W-:-:S03]  /*9300*/  UIADD3 UR19, UR16, 0x1a00, URZ ;  /* 0x00001a0010137890 */ /* 0x000fc6000fffe03f */
[----:B------:R-:W-:Y:S01]  /*9310*/  UMOV UR8, UR17 ;  /* 0x0000001100087c82 */ /* 0x000fe20008000000 */
[----:B------:R-:W-:Y:S01]  /*9320*/  UIADD3 UR17, UR16, 0x1e00, URZ ;  /* 0x00001e0010117890 */ /* 0x000fe2000fffe03f */
[----:B------:R0:W-:Y:S02]  /*9330*/  UTMALDG.3D [UR8], [UR14], desc[UR4] ;  /* 0x000004080e0075b4 */ /* 0x0001e40008011000 */
[----:B0-----:R-:W-:Y:S01]  /*9340*/  UMOV UR8, UR18 ;  /* 0x0000001200087c82 */ /* 0x001fe20008000000 */
[----:B------:R-:W-:Y:S01]  /*9350*/  UMOV UR10, UR24 ;  /* 0x00000018000a7c82 */ /* 0x000fe20008000000 */
[----:B------:R-:W-:Y:S01]  /*9360*/  R2UR UR24, R7 ;  /* 0x00000000071872ca */ /* 0x000fe200000e0000 */
        /* <DEDUP_REMOVED lines=61> */
[----:B------:R0:W-:Y:S01]  /*9740*/  UTMALDG.3D [UR8], [UR14], desc[UR4] ;  /* 0x000004080e0075b4 */ /* 0x0001e20008011000 */
[----:B------:R-:W-:Y:S01]  /*9750*/  R2UR UR13, R36 ;  /* 0x00000000240d72ca */ /* 0x000fe200000e0000 */
        /* <DEDUP_REMOVED lines=15> */
[----:B------:R-:W-:Y:S01]  /*9850*/  UIADD3 UR6, UP1, UR36, 0x1f0, URZ ;  /* 0x000001f024067890 */ /* 0x000fe2000ff3e03f */
[----:B0-----:R-:W-:Y:S01]  /*9860*/  UMOV UR8, UR19 ;  /* 0x0000001300087c82 */ /* 0x001fe20008000000 */
[----:B------:R-:W-:Y:S01]  /*9870*/  UMOV UR10, UR20 ;  /* 0x00000014000a7c82 */ /* 0x000fe20008000000 */
[----:B------:R-:W-:Y:S01]  /*9880*/  R2UR UR20, R23 ;  /* 0x00000000171472ca */ /* 0x000fe200000e0000 */
[----:B------:R-:W-:Y:S01]  /*9890*/  UIADD3 UR19, UR16, 0x6200, URZ ;  /* 0x0000620010137890 */ /* 0x000fe2000fffe03f */
[----:B------:R0:W-:Y:S01]  /*98a0*/  UTMALDG.3D [UR8], [UR14], desc[UR4] ;  /* 0x000004080e0075b4 */ /* 0x0001e20008011000 */
[----:B------:R-:W-:Y:S01]  /*98b0*/  UIADD3.X UR7, URZ, UR37, URZ, UP1, !UPT ;  /* 0x000000253f077290 */ /* 0x000fe20008ffe43f */
        /* <DEDUP_REMOVED lines=30> */
[----:B------:R-:W-:Y:S01]  /*9aa0*/  UIADD3 UR16, UR16, 0x7e00, URZ ;  /* 0x00007e0010107890 */ /* 0x000fe2000fffe03f */
[----:B--2---:R-:W-:Y:S01]  /*9ab0*/  IADD3 R4, R4, -0x1, RZ ;  /* 0xffffffff04047810 */ /* 0x004fe20007ffe0ff */
[----:B0-----:R-:W-:Y:S01]  /*9ac0*/  UMOV UR8, UR17 ;  /* 0x0000001100087c82 */ /* 0x001fe20008000000 */
[----:B------:R-:W-:Y:S01]  /*9ad0*/  UMOV UR10, UR22 ;  /* 0x00000016000a7c82 */ /* 0x000fe20008000000 */
[----:B------:R-:W-:Y:S01]  /*9ae0*/  R2UR UR22, R29 ;  /* 0x000000001d1672ca */ /* 0x000fe200000e0000 */
[----:B------:R0:W-:Y:S01]  /*9af0*/  UTMALDG.3D [UR8], [UR14], desc[UR4] ;  /* 0x000004080e0075b4 */ /* 0x0001e20008011000 */
[----:B------:R-:W-:Y:S01]  /*9b00*/  UIADD3 UR17, UR13, 0x28200, URZ ;  /* 0x000282000d117890 */ /* 0x000fe2000fffe03f */
[----:B------:R-:W-:Y:S01]  /*9b10*/  ISETP.GT.AND P1, PT, R4, 0x1, PT ;  /* 0x000000010400780c */ /* 0x000fe20003f24270 */
[----:B0-----:R-:W-:Y:S01]  /*9b20*/  UMOV UR8, UR18 ;  /* 0x0000001200087c82 */ /* 0x001fe20008000000 */
[----:B------:R-:W-:Y:S01]  /*9b30*/  UMOV UR10, UR23 ;  /* 0x00000017000a7c82 */ /* 0x000fe20008000000 */
[----:B------:R-:W-:Y:S01]  /*9b40*/  R2UR UR23, R30 ;  /* 0x000000001e1772ca */ /* 0x000fe200000e0000 */
[----:B------:R0:W-:Y:S01]  /*9b50*/  UTMALDG.3D [UR8], [UR14], desc[UR4] ;  /* 0x000004080e0075b4 */ /* 0x0001e20008011000 */
[----:B------:R-:W-:Y:S01]  /*9b60*/  UIADD3 UR18, UR13, 0x28600, URZ ;  /* 0x000286000d127890 */ /* 0x000fe2000fffe03f */
[----:B------:R-:W-:Y:S01]  /*9b70*/  VIADD R6, R6, 0x1 ;  /* 0x0000000106067836 */ /* 0x000fe20000000000 */
[----:B0-----:R-:W-:Y:S01]  /*9b80*/  UMOV UR8, UR19 ;  /* 0x0000001300087c82 */ /* 0x001fe20008000000 */
[----:B------:R-:W-:-:S02]  /*9b90*/  UMOV UR10, UR24 ;  /* 0x00000018000a7c82 */ /* 0x000fc40008000000 */
[----:B------:R0:W-:Y:S01]  /*9ba0*/  UTMALDG.3D [UR8], [UR14], desc[UR4] ;  /* 0x000004080e0075b4 */ /* 0x0001e20008011000 */
[----:B------:R-:W-:Y:S01]  /*9bb0*/  R2UR UR19, R31 ;  /* 0x000000001f1372ca */ /* 0x000fe200000e0000 */
[----:B0-----:R-:W-:Y:S01]  /*9bc0*/  UMOV UR8, UR16 ;  /* 0x0000001000087c82 */ /* 0x001fe20008000000 */
[----:B------:R-:W-:Y:S01]  /*9bd0*/  UMOV UR10, UR20 ;  /* 0x00000014000a7c82 */ /* 0x000fe20008000000 */
[----:B------:R-:W-:Y:S01]  /*9be0*/  UIADD3 UR16, UR13, 0x28a00, URZ ;  /* 0x00028a000d107890 */ /* 0x000fe2000fffe03f */
[----:B------:R0:W-:Y:S01]  /*9bf0*/  UTMALDG.3D [UR8], [UR14], desc[UR4] ;  /* 0x000004080e0075b4 */ /* 0x0001e20008011000 */
[----:B------:R-:W-:Y:S02]  /*9c00*/  R2UR UR20, R32 ;  /* 0x00000000201472ca */ /* 0x000fe400000e0000 */
[----:B------:R-:W-:Y:S01]  /*9c10*/  ISETP.NE.AND P0, PT, R6, 0x5, PT ;  /* 0x000000050600780c */ /* 0x000fe20003f05270 */
[----:B0-----:R-:W-:Y:S01]  /*9c20*/  UMOV UR8, UR17 ;  /* 0x0000001100087c82 */ /* 0x001fe20008000000 */
[----:B------:R-:W-:Y:S01]  /*9c30*/  UMOV UR10, UR21 ;  /* 0x00000015000a7c82 */ /* 0x000fe20008000000 */
[----:B------:R-:W-:Y:S01]  /*9c40*/  UIADD3 UR17, UR13, 0x28e00, URZ ;  /* 0x00028e000d117890 */ /* 0x000fe2000fffe03f */
[----:B------:R0:W-:Y:S01]  /*9c50*/  UTMALDG.3D [UR8], [UR6], desc[UR4] ;  /* 0x00000408060075b4 */ /* 0x0001e20008011000 */
[----:B------:R-:W-:Y:S01]  /*9c60*/  R2UR UR21, R33 ;  /* 0x00000000211572ca */ /* 0x000fe200000e0000 */
[----:B------:R-:W-:-:S02]  /*9c70*/  UIADD3 UR14, UR13, 0x29600, URZ ;  /* 0x000296000d0e7890 */ /* 0x000fc4000fffe03f */
[----:B------:R-:W-:Y:S01]  /*9c80*/  UIADD3 UR15, UR13, 0x29a00, URZ ;  /* 0x00029a000d0f7890 */ /* 0x000fe2000fffe03f */
[----:B0-----:R-:W-:Y:S01]  /*9c90*/  UMOV UR8, UR18 ;  /* 0x0000001200087c82 */ /* 0x001fe20008000000 */
[----:B------:R-:W-:Y:S02]  /*9ca0*/  UMOV UR10, UR22 ;  /* 0x00000016000a7c82 */ /* 0x000fe40008000000 */
[----:B------:R0:W-:Y:S01]  /*9cb0*/  UTMALDG.3D [UR8], [UR6], desc[UR4] ;  /* 0x00000408060075b4 */ /* 0x0001e20008011000 */
[----:B------:R-:W-:Y:S02]  /*9cc0*/  UIADD3 UR18, UR13, 0x29200, URZ ;  /* 0x000292000d127890 */ /* 0x000fe4000fffe03f */
[----:B------:R-:W-:Y:S01]  /*9cd0*/  UIADD3 UR13, UR13, 0x29e00, URZ ;  /* 0x00029e000d0d7890 */ /* 0x000fe2000fffe03f */
[----:B------:R-:W-:Y:S01]  /*9ce0*/  SEL R36, RZ, 0x1, P0 ;  /* 0x00000001ff247807 */ /* 0x000fe20000000000 */
[----:B0-----:R-:W-:Y:S01]  /*9cf0*/  UMOV UR8, UR16 ;  /* 0x0000001000087c82 */ /* 0x001fe20008000000 */
[----:B------:R-:W-:Y:S01]  /*9d00*/  UMOV UR10, UR23 ;  /* 0x00000017000a7c82 */ /* 0x000fe20008000000 */
[----:B---3--:R-:W-:Y:S01]  /*9d10*/  R2UR UR16, R34 ;  /* 0x00000000221072ca */ /* 0x008fe200000e0000 */
[----:B------:R0:W-:Y:S01]  /*9d20*/  UTMALDG.3D [UR8], [UR6], desc[UR4] ;  /* 0x00000408060075b4 */ /* 0x0001e20008011000 */
[----:B----4-:R-:W-:Y:S01]  /*9d30*/  LOP3.LUT R5, R5, R36, RZ, 0x3c, !PT ;  /* 0x0000002405057212 */ /* 0x010fe200078e3cff */
[----:B------:R-:W-:Y:S01]  /*9d40*/  VIADD R3, R3, 0x20 ;  /* 0x0000002003037836 */ /* 0x000fe20000000000 */
[----:B------:R-:W-:Y:S01]  /*9d50*/  SEL R6, R6, RZ, P0 ;  /* 0x000000ff06067207 */ /* 0x000fe20000000000 */
[----:B0-----:R-:W-:Y:S01]  /*9d60*/  UMOV UR8, UR17 ;  /* 0x0000001100087c82 */ /* 0x001fe20008000000 */
[----:B------:R-:W-:Y:S01]  /*9d70*/  R2UR UR17, R35 ;  /* 0x00000000231172ca */ /* 0x000fe200000e0000 */
[----:B------:R-:W-:-:S02]  /*9d80*/  UMOV UR10, UR19 ;  /* 0x00000013000a7c82 */ /* 0x000fc40008000000 */
[----:B------:R0:W-:Y:S02]  /*9d90*/  UTMALDG.3D [UR8], [UR6], desc[UR4] ;  /* 0x00000408060075b4 */ /* 0x0001e40008011000 */
[----:B0-----:R-:W-:Y:S01]  /*9da0*/  UMOV UR8, UR18 ;  /* 0x0000001200087c82 */ /* 0x001fe20008000000 */
[----:B------:R-:W-:Y:S02]  /*9db0*/  UMOV UR10, UR20 ;  /* 0x00000014000a7c82 */ /* 0x000fe40008000000 */
[----:B------:R0:W-:Y:S02]  /*9dc0*/  UTMALDG.3D [UR8], [UR6], desc[UR4] ;  /* 0x00000408060075b4 */ /* 0x0001e40008011000 */
[----:B0-----:R-:W-:Y:S01]  /*9dd0*/  UMOV UR8, UR14 ;  /* 0x0000000e00087c82 */ /* 0x001fe20008000000 */
[----:B------:R-:W-:Y:S02]  /*9de0*/  UMOV UR10, UR21 ;  /* 0x00000015000a7c82 */ /* 0x000fe40008000000 */
[----:B------:R0:W-:Y:S02]  /*9df0*/  UTMALDG.3D [UR8], [UR6], desc[UR4] ;  /* 0x00000408060075b4 */ /* 0x0001e40008011000 */
[----:B0-----:R-:W-:Y:S01]  /*9e00*/  UMOV UR8, UR15 ;  /* 0x0000000f00087c82 */ /* 0x001fe20008000000 */
[----:B------:R-:W-:-:S02]  /*9e10*/  UMOV UR10, UR16 ;  /* 0x00000010000a7c82 */ /* 0x000fc40008000000 */
[----:B------:R0:W-:Y:S02]  /*9e20*/  UTMALDG.3D [UR8], [UR6], desc[UR4] ;  /* 0x00000408060075b4 */ /* 0x0001e40008011000 */
[----:B0-----:R-:W-:Y:S01]  /*9e30*/  UMOV UR8, UR13 ;  /* 0x0000000d00087c82 */ /* 0x001fe20008000000 */
[----:B------:R-:W-:Y:S02]  /*9e40*/  UMOV UR10, UR17 ;  /* 0x00000011000a7c82 */ /* 0x000fe40008000000 */
[----:B------:R0:W-:Y:S02]  /*9e50*/  UTMALDG.3D [UR8], [UR6], desc[UR4] ;  /* 0x00000408060075b4 */ /* 0x0001e40008011000 */
[----:B0-----:R-:W-:Y:S05]  /*9e60*/  @P1 BRA `(.L_x_182) ;  /* 0xffffffec00cc1947 */ /* 0x001fea000383ffff */
.L_x_176:
[----:B------:R-:W-:Y:S05]  /*9e70*/  BSYNC B6 ;  /* 0x0000000000067941 */ /* 0x000fea0003800000 */
.L_x_175:
[----:B------:R-:W2:Y:S01]  /*9e80*/  LDL.LU R30, [R1+0x4c] ;  /* 0x00004c00011e7983 */ /* 0x000ea20000300800 */
[----:B------:R-:W-:-:S03]  /*9e90*/  ULDC.64 UR4, c[0x0][0x650] ;  /* 0x0001940000047ab9 */ /* 0x000fc60000000a00 */
[----:B------:R-:W3:Y:S04]  /*9ea0*/  LDL.LU R31, [R1+0x48] ;  /* 0x00004800011f7983 */ /* 0x000ee80000300800 */
[----:B------:R-:W3:Y:S04]  /*9eb0*/  LDL R32, [R1+0x44] ;  /* 0x0000440001207983 */ /* 0x000ee80000100800 */
[----:B------:R-:W4:Y:S04]  /*9ec0*/  LDL.LU R33, [R1+0x40] ;  /* 0x0000400001217983 */ /* 0x000f280000300800 */
[----:B------:R-:W5:Y:S04]  /*9ed0*/  LDL.LU R34, [R1+0x34] ;  /* 0x0000340001227983 */ /* 0x000f680000300800 */
[----:B------:R-:W4:Y:S01]  /*9ee0*/  LDL.LU R35, [R1+0x38] ;  /* 0x0000380001237983 */ /* 0x000f220000300800 */
[----:B------:R-:W-:Y:S01]  /*9ef0*/  BSSY B0, `(.L_x_183) ;  /* 0x0000077000007945 */ /* 0x000fe20003800000 */
[----:B------:R-:W-:-:S02]  /*9f00*/  IMAD.MOV.U32 R17, RZ, RZ, -0x1 ;  /* 0xffffffffff117424 */ /* 0x000fc400078e00ff */
[----:B------:R-:W-:Y:S01]  /*9f10*/  IMAD.MOV.U32 R16, RZ, RZ, -0x1 ;  /* 0xffffffffff107424 */ /* 0x000fe200078e00ff */
[----:B--2---:R-:W-:Y:S01]  /*9f20*/  LOP3.LUT P1, RZ, R30, 0xff, RZ, 0xc0, !PT ;  /* 0x000000ff1eff7812 */ /* 0x004fe2000782c0ff */
[----:B---3--:R-:W-:-:S12]  /*9f30*/  IMAD.IADD R5, R32, 0x1, R31 ;  /* 0x0000000120057824 */ /* 0x008fd800078e021f */
[----:B-1----:R-:W0:Y:S01]  /*9f40*/  @P1 S2R R3, SR_CgaCtaId ;  /* 0x0000000000031919 */ /* 0x002e220000008800 */
[----:B------:R-:W-:Y:S02]  /*9f50*/  @P1 MOV R0, 0x400 ;  /* 0x0000040000001802 */ /* 0x000fe40000000f00 */
[----:B------:R-:W-:-:S04]  /*9f60*/  ISETP.GT.U32.AND P0, PT, R5, 0x4, PT ;  /* 0x000000040500780c */ /* 0x000fc80003f04070 */
[----:B------:R-:W-:Y:S02]  /*9f70*/  ISETP.LT.U32.AND P0, PT, R32, 0x5, P0 ;  /* 0x000000052000780c */ /* 0x000fe40000701070 */
[----:B----4-:R-:W-:-:S04]  /*9f80*/  IADD3 R35, P2, R35, UR38, RZ ;  /* 0x0000002623237c10 */ /* 0x010fc8000ff5e0ff */
[----:B-----5:R-:W-:Y:S01]  /*9f90*/  IADD3.X R34, R34, UR43, RZ, P2, !PT ;  /* 0x0000002b22227c10 */ /* 0x020fe200097fe4ff */
[----:B------:R-:W-:Y:S04]  /*9fa0*/  STL [R1+0x38], R35 ;  /* 0x0000382301007387 */ /* 0x000fe80000100800 */
[----:B------:R-:W-:Y:S01]  /*9fb0*/  STL [R1+0x34], R34 ;  /* 0x0000342201007387 */ /* 0x000fe20000100800 */
[----:B0-----:R-:W-:Y:S01]  /*9fc0*/  @P1 LEA R0, R3, R0, 0x18 ;  /* 0x0000000003001211 */ /* 0x001fe200078ec0ff */
[----:B------:R-:W-:-:S03]  /*9fd0*/  IMAD.WIDE.U32 R2, R5, -0x33333333, RZ ;  /* 0xcccccccd05027825 */ /* 0x000fc600078e00ff */
[----:B------:R0:W-:Y:S01]  /*9fe0*/  @P1 SYNCS.ARRIVE.TRANS64.A1T0 RZ, [R0+URZ+0x68], RZ ;  /* 0x000068ff00ff19a7 */ /* 0x0001e2000810003f */
[----:B------:R-:W-:Y:S02]  /*9ff0*/  ISETP.GE.U32.AND P1, PT, R32, 0x5, PT ;  /* 0x000000052000780c */ /* 0x000fe40003f26070 */
[----:B------:R-:W-:Y:S02]  /*a000*/  SHF.R.U32.HI R2, RZ, 0x2, R3 ;  /* 0x00000002ff027819 */ /* 0x000fe40000011603 */
[----:B0-----:R-:W-:-:S03]  /*a010*/  SEL R0, RZ, 0x1, !P0 ;  /* 0x00000001ff007807 */ /* 0x001fc60004000000 */
[----:B------:R-:W-:Y:S01]  /*a020*/  IMAD R3, R2, -0x5, R5 ;  /* 0xfffffffb02037824 */ /* 0x000fe200078e0205 */
[----:B------:R-:W-:Y:S02]  /*a030*/  ISETP.GE.U32.AND P0, PT, R35, UR4, PT ;  /* 0x0000000423007c0c */ /* 0x000fe4000bf06070 */
[----:B------:R-:W-:Y:S02]  /*a040*/  LOP3.LUT R33, R33, R0, RZ, 0x3c, !PT ;  /* 0x0000000021217212 */ /* 0x000fe400078e3cff */
[----:B------:R0:W-:Y:S01]  /*a050*/  STL [R1+0x48], R3 ;  /* 0x0000480301007387 */ /* 0x0001e20000100800 */
[----:B------:R-:W-:Y:S02]  /*a060*/  ISETP.GE.U32.AND.EX P0, PT, R34, UR5, PT, P0 ;  /* 0x0000000522007c0c */ /* 0x000fe4000bf06100 */
[--C-:B------:R-:W-:Y:S02]  /*a070*/  @P1 LOP3.LUT R33, R33, 0x1, R2.reuse, 0x78, !PT ;  /* 0x0000000121211812 */ /* 0x100fe400078e7802 */
[----:B------:R-:W-:-:S02]  /*a080*/  PRMT R2, RZ, 0x7610, R2 ;  /* 0x00007610ff027816 */ /* 0x000fc40000000002 */
[----:B------:R-:W-:Y:S01]  /*a090*/  PRMT R0, RZ, 0x7610, R0 ;  /* 0x00007610ff007816 */ /* 0x000fe20000000000 */
[----:B------:R1:W-:Y:S01]  /*a0a0*/  STL [R1+0x40], R33 ;  /* 0x0000402101007387 */ /* 0x0003e20000100800 */
[----:B0-----:R-:W-:-:S05]  /*a0b0*/  IMAD.MOV.U32 R3, RZ, RZ, -0x1 ;  /* 0xffffffffff037424 */ /* 0x001fca00078e00ff */
[----:B------:R1:W-:Y:S04]  /*a0c0*/  STL [R1+0x24], R3 ;  /* 0x0000240301007387 */ /* 0x0003e80000100800 */
[----:B------:R1:W-:Y:S01]  /*a0d0*/  STL.S16 [R1+0x4c], R2 ;  /* 0x00004c0201007387 */ /* 0x0003e20000100600 */
[----:B------:R-:W-:Y:S05]  /*a0e0*/  @P0 BRA `(.L_x_184) ;  /* 0x00000004005c0947 */ /* 0x000fea0003800000 */
[----:B------:R-:W-:Y:S01]  /*a0f0*/  ULDC.64 UR4, c[0x0][0x628] ;  /* 0x00018a0000047ab9 */ /* 0x000fe20000000a00 */
[----:B------:R-:W0:Y:S01]  /*a100*/  S2R R8, SR_CTAID.X ;  /* 0x0000000000087919 */ /* 0x000e220000002500 */
[----:B------:R-:W-:Y:S01]  /*a110*/  ISETP.NE.U32.AND P0, PT, RZ, UR4, PT ;  /* 0x00000004ff007c0c */ /* 0x000fe2000bf05070 */
[----:B------:R-:W-:Y:S01]  /*a120*/  ULDC UR7, c[0x0][0x630] ;  /* 0x00018c0000077ab9 */ /* 0x000fe20000000800 */
[----:B-1----:R-:W-:Y:S01]  /*a130*/  MOV R2, R35 ;  /* 0x0000002300027202 */ /* 0x002fe20000000f00 */
[----:B------:R-:W1:Y:S01]  /*a140*/  S2R R0, SR_CTAID.Y ;  /* 0x0000000000007919 */ /* 0x000e620000002600 */
[----:B------:R-:W-:Y:S01]  /*a150*/  ISETP.NE.AND.EX P0, PT, RZ, UR5, PT, P0 ;  /* 0x00000005ff007c0c */ /* 0x000fe2000bf05300 */
[----:B------:R-:W-:-:S12]  /*a160*/  IMAD.MOV.U32 R3, RZ, RZ, R34 ;  /* 0x000000ffff037224 */ /* 0x000fd800078e0022 */
[----:B------:R-:W-:Y:S05]  /*a170*/  @!P0 BRA `(.L_x_185) ;  /* 0x0000000000288947 */ /* 0x000fea0003800000 */
[----:B------:R-:W-:Y:S02]  /*a180*/  ULDC UR6, c[0x0][0x634] ;  /* 0x00018d0000067ab9 */ /* 0x000fe40000000800 */
[----:B------:R-:W-:-:S05]  /*a190*/  IADD3 R7, P0, R35, UR6, RZ ;  /* 0x0000000623077c10 */ /* 0x000fca000ff1e0ff */
[----:B------:R-:W-:-:S04]  /*a1a0*/  IMAD.X R9, RZ, RZ, R34, P0 ;  /* 0x000000ffff097224 */ /* 0x000fc800000e0622 */
[----:B------:R-:W-:-:S04]  /*a1b0*/  IMAD.WIDE.U32 R4, R9, UR4, RZ ;  /* 0x0000000409047c25 */ /* 0x000fc8000f8e00ff */
[----:B------:R-:W-:-:S04]  /*a1c0*/  IMAD.WIDE.U32 R4, P0, R7, UR5, R4 ;  /* 0x0000000507047c25 */ /* 0x000fc8000f800004 */
[----:B------:R-:W-:-:S04]  /*a1d0*/  IMAD.WIDE.U32 R6, R7, UR4, RZ ;  /* 0x0000000407067c25 */ /* 0x000fc8000f8e00ff */
[----:B------:R-:W-:Y:S01]  /*a1e0*/  IMAD.X R3, RZ, RZ, RZ, P0 ;  /* 0x000000ffff037224 */ /* 0x000fe200000e06ff */
[----:B------:R-:W-:Y:S01]  /*a1f0*/  IADD3 RZ, P0, R7, R4, RZ ;  /* 0x0000000407ff7210 */ /* 0x000fe20007f1e0ff */
[----:B------:R-:W-:-:S04]  /*a200*/  IMAD.MOV.U32 R2, RZ, RZ, R5 ;  /* 0x000000ffff027224 */ /* 0x000fc800078e0005 */
[----:B------:R-:W-:-:S08]  /*a210*/  IMAD.WIDE.U32.X R2, R9, UR5, R2, P0 ;  /* 0x0000000509027c25 */ /* 0x000fd000080e0402 */
.L_x_185:
[--C-:B------:R-:W-:Y:S01]  /*a220*/  SHF.R.U64 R6, R2, UR7, R3.reuse ;  /* 0x0000000702067c19 */ /* 0x100fe20008001203 */
[----:B------:R-:W-:Y:S01]  /*a230*/  ULDC.64 UR4, c[0x0][0x620] ;  /* 0x0001880000047ab9 */ /* 0x000fe20000000a00 */
[----:B------:R-:W-:Y:S01]  /*a240*/  SHF.R.U32.HI R2, RZ, UR7, R3 ;  /* 0x00000007ff027c19 */ /* 0x000fe20008011603 */
[----:B------:R-:W-:Y:S01]  /*a250*/  IMAD.MOV.U32 R3, RZ, RZ, R34 ;  /* 0x000000ffff037224 */ /* 0x000fe200078e0022 */
[----:B------:R-:W-:Y:S01]  /*a260*/  IADD3 R5, P0, RZ, -R6, RZ ;  /* 0x80000006ff057210 */ /* 0x000fe20007f1e0ff */
[----:B------:R-:W2:Y:S01]  /*a270*/  LDC R15, c[0x0][0x144] ;  /* 0x00005100ff0f7b82 */ /* 0x000ea20000000800 */
[----:B0-----:R-:W-:Y:S01]  /*a280*/  I2FP.F32.U32 R7, R8 ;  /* 0x0000000800077245 */ /* 0x001fe20000201000 */
[----:B------:R-:W-:Y:S01]  /*a290*/  ULDC.64 UR8, c[0x0][0x640] ;  /* 0x0001900000087ab9 */ /* 0x000fe20000000a00 */
[----:B------:R-:W-:Y:S01]  /*a2a0*/  ULDC UR6, c[0x0][0x608] ;  /* 0x0001820000067ab9 */ /* 0x000fe20000000800 */
[----:B------:R-:W-:Y:S01]  /*a2b0*/  IMAD.X R2, RZ, RZ, ~R2, P0 ;  /* 0x000000ffff027224 */ /* 0x000fe200000e0e02 */
[----:B------:R-:W-:-:S03]  /*a2c0*/  ISETP.NE.U32.AND P0, PT, RZ, UR8, PT ;  /* 0x00000008ff007c0c */ /* 0x000fc6000bf05070 */
[----:B------:R-:W-:Y:S01]  /*a2d0*/  IMAD R4, R2, UR4, RZ ;  /* 0x0000000402047c24 */ /* 0x000fe2000f8e02ff */
[----:B------:R-:W-:Y:S01]  /*a2e0*/  MOV R2, R35 ;  /* 0x0000002300027202 */ /* 0x000fe20000000f00 */
[----:B------:R-:W0:Y:S01]  /*a2f0*/  LDC R9, c[0x0][0x148] ;  /* 0x00005200ff097b82 */ /* 0x000e220000000800 */
[----:B------:R-:W-:-:S03]  /*a300*/  ISETP.NE.AND.EX P0, PT, RZ, UR9, PT, P0 ;  /* 0x00000009ff007c0c */ /* 0x000fc6000bf05300 */
[----:B------:R-:W-:Y:S01]  /*a310*/  IMAD.WIDE.U32 R2, R5, UR4, R2 ;  /* 0x0000000405027c25 */ /* 0x000fe2000f8e0002 */
[----:B------:R-:W-:-:S03]  /*a320*/  ULDC UR4, c[0x0][0x150] ;  /* 0x0000540000047ab9 */ /* 0x000fc60000000800 */
[----:B------:R-:W-:Y:S02]  /*a330*/  IMAD R5, R5, UR5, R4 ;  /* 0x0000000505057c24 */ /* 0x000fe4000f8e0204 */
[----:B------:R-:W-:Y:S01]  /*a340*/  FMUL R4, R7, UR4 ;  /* 0x0000000407047c20 */ /* 0x000fe20008400000 */
[----:B------:R-:W-:Y:S01]  /*a350*/  ULDC UR4, c[0x0][0x618] ;  /* 0x0001860000047ab9 */ /* 0x000fe20000000800 */
[----:B------:R-:W-:Y:S01]  /*a360*/  ULDC UR5, c[0x0][0x154] ;  /* 0x0000550000057ab9 */ /* 0x000fe20000000800 */
[----:B------:R-:W-:-:S03]  /*a370*/  IMAD.IADD R3, R3, 0x1, R5 ;  /* 0x0000000103037824 */ /* 0x000fc600078e0205 */
[----:B------:R-:W3:Y:S02]  /*a380*/  F2I.U32.TRUNC.NTZ R4, R4 ;  /* 0x0000000400047305 */ /* 0x000ee4000020f000 */
[----:B------:R-:W-:Y:S02]  /*a390*/  SHF.R.U64 R7, R2, UR4, R3 ;  /* 0x0000000402077c19 */ /* 0x000fe40008001203 */
[----:B-1----:R-:W-:-:S05]  /*a3a0*/  I2FP.F32.U32 R2, R0 ;  /* 0x0000000000027245 */ /* 0x002fca0000201000 */
[----:B------:R-:W-:Y:S01]  /*a3b0*/  FMUL R12, R2, UR5 ;  /* 0x00000005020c7c20 */ /* 0x000fe20008400000 */
[----:B------:R-:W-:Y:S01]  /*a3c0*/  SHF.R.U32.HI R2, RZ, UR4, R3 ;  /* 0x00000004ff027c19 */ /* 0x000fe20008011603 */
[----:B------:R-:W-:-:S03]  /*a3d0*/  ULDC UR4, c[0x0][0x658] ;  /* 0x0001960000047ab9 */ /* 0x000fc60000000800 */
[--C-:B------:R-:W-:Y:S01]  /*a3e0*/  SHF.R.U64 R11, R7, UR6, R2.reuse ;  /* 0x00000006070b7c19 */ /* 0x100fe20008001202 */
[----:B------:R-:W1:Y:S01]  /*a3f0*/  F2I.U32.TRUNC.NTZ R12, R12 ;  /* 0x0000000c000c7305 */ /* 0x000e62000020f000 */
[----:B------:R-:W-:Y:S01]  /*a400*/  SHF.R.U32.HI R2, RZ, UR6, R2 ;  /* 0x00000006ff027c19 */ /* 0x000fe20008011602 */
[----:B---3--:R-:W-:-:S03]  /*a410*/  IMAD.MOV R4, RZ, RZ, -R4 ;  /* 0x000000ffff047224 */ /* 0x008fc600078e0a04 */
[----:B------:R-:W-:Y:S01]  /*a420*/  SHF.R.U64 R10, R11, UR4, R2 ;  /* 0x000000040b0a7c19 */ /* 0x000fe20008001202 */
[----:B--2---:R-:W-:Y:S01]  /*a430*/  IMAD R8, R15, R4, R8 ;  /* 0x000000040f087224 */ /* 0x004fe200078e0208 */
[----:B------:R-:W-:-:S03]  /*a440*/  SHF.R.U32.HI R13, RZ, UR4, R2 ;  /* 0x00000004ff0d7c19 */ /* 0x000fc60008011602 */
[----:B------:R-:W-:Y:S02]  /*a450*/  IMAD.MOV.U32 R2, RZ, RZ, R10 ;  /* 0x000000ffff027224 */ /* 0x000fe400078e000a */
[----:B------:R-:W-:Y:S01]  /*a460*/  IMAD.MOV.U32 R3, RZ, RZ, R13 ;  /* 0x000000ffff037224 */ /* 0x000fe200078e000d */
[----:B------:R-:W-:Y:S06]  /*a470*/  @!P0 BRA `(.L_x_186) ;  /* 0x0000000000288947 */ /* 0x000fec0003800000 */
[----:B------:R-:W-:Y:S02]  /*a480*/  ULDC UR4, c[0x0][0x64c] ;  /* 0x0001930000047ab9 */ /* 0x000fe40000000800 */
[----:B------:R-:W-:-:S04]  /*a490*/  IADD3 R3, P0, R10, UR4, RZ ;  /* 0x000000040a037c10 */ /* 0x000fc8000ff1e0ff */
[----:B------:R-:W-:-:S05]  /*a4a0*/  IADD3.X R13, RZ, R13, RZ, P0, !PT ;  /* 0x0000000dff0d7210 */ /* 0x000fca00007fe4ff */
[----:B------:R-:W-:-:S04]  /*a4b0*/  IMAD.WIDE.U32 R4, R13, UR8, RZ ;  /* 0x000000080d047c25 */ /* 0x000fc8000f8e00ff */
[----:B------:R-:W-:-:S04]  /*a4c0*/  IMAD.WIDE.U32 R4, P0, R3, UR9, R4 ;  /* 0x0000000903047c25 */ /* 0x000fc8000f800004 */
[----:B------:R-:W-:-:S04]  /*a4d0*/  IMAD.WIDE.U32 R2, R3, UR8, RZ ;  /* 0x0000000803027c25 */ /* 0x000fc8000f8e00ff */
[----:B------:R-:W-:Y:S01]  /*a4e0*/  IMAD.MOV.U32 R2, RZ, RZ, R5 ;  /* 0x000000ffff027224 */ /* 0x000fe200078e0005 */
[----:B------:R-:W-:Y:S01]  /*a4f0*/  IADD3 RZ, P1, R3, R4, RZ ;  /* 0x0000000403ff7210 */ /* 0x000fe20007f3e0ff */
[----:B------:R-:W-:-:S04]  /*a500*/  IMAD.X R3, RZ, RZ, RZ, P0 ;  /* 0x000000ffff037224 */ /* 0x000fc800000e06ff */
[----:B------:R-:W-:-:S08]  /*a510*/  IMAD.WIDE.U32.X R2, R13, UR9, R2, P1 ;  /* 0x000000090d027c25 */ /* 0x000fd000088e0402 */
.L_x_186:
[----:B------:R-:W2:Y:S01]  /*a520*/  LDC R4, c[0x0][0x65c] ;  /* 0x00019700ff047b82 */ /* 0x000ea20000000800 */
[----:B------:R-:W-:Y:S01]  /*a530*/  ULDC UR4, c[0x0][0x648] ;  /* 0x0001920000047ab9 */ /* 0x000fe20000000800 */
[----:B------:R3:W-:Y:S01]  /*a540*/  STL [R1+0x24], R6 ;  /* 0x0000240601007387 */ /* 0x0007e20000100800 */
[----:B------:R-:W-:Y:S01]  /*a550*/  SHF.R.U64 R2, R2, UR4, R3 ;  /* 0x0000000402027c19 */ /* 0x000fe20008001203 */
[----:B-1----:R-:W-:Y:S01]  /*a560*/  IMAD.MOV R12, RZ, RZ, -R12 ;  /* 0x000000ffff0c7224 */ /* 0x002fe200078e0a0c */
[----:B------:R-:W-:Y:S01]  /*a570*/  LOP3.LUT R11, R11, UR42, RZ, 0xc0, !PT ;  /* 0x0000002a0b0b7c12 */ /* 0x000fe2000f8ec0ff */
[----:B------:R-:W-:Y:S01]  /*a580*/  ULDC UR4, c[0x0][0x638] ;  /* 0x00018e0000047ab9 */ /* 0x000fe20000000800 */
[----:B------:R-:W-:Y:S01]  /*a590*/  LOP3.LUT R17, R7, UR40, RZ, 0xc0, !PT ;  /* 0x0000002807117c12 */ /* 0x000fe2000f8ec0ff */
[----:B------:R-:W-:Y:S01]  /*a5a0*/  IMAD.MOV R3, RZ, RZ, -R2 ;  /* 0x000000ffff037224 */ /* 0x000fe200078e0a02 */
[----:B------:R-:W-:Y:S01]  /*a5b0*/  ULDC UR5, c[0x0][0x610] ;  /* 0x0001840000057ab9 */ /* 0x000fe20000000800 */
[----:B------:R-:W-:-:S02]  /*a5c0*/  IMAD R11, R2, UR41, R11 ;  /* 0x00000029020b7c24 */ /* 0x000fc4000f8e020b */
[----:B------:R-:W-:Y:S01]  /*a5d0*/  IMAD R10, R3, UR4, R10 ;  /* 0x00000004030a7c24 */ /* 0x000fe2000f8e020a */
[----:B------:R-:W-:-:S03]  /*a5e0*/  ULDC UR4, c[0x0][0x600] ;  /* 0x0001800000047ab9 */ /* 0x000fc60000000800 */
[----:B------:R-:W-:Y:S01]  /*a5f0*/  IMAD R17, R10, UR4, R17 ;  /* 0x000000040a117c24 */ /* 0x000fe2000f8e0211 */
[----:B--2---:R-:W-:-:S13]  /*a600*/  ISETP.NE.AND P0, PT, R4, 0x1, PT ;  /* 0x000000010400780c */ /* 0x004fda0003f05270 */
[----:B0-----:R-:W-:Y:S02]  /*a610*/  @P0 IMAD R8, R9, R12, R0 ;  /* 0x0000000c09080224 */ /* 0x001fe400078e0200 */
[----:B------:R-:W-:Y:S02]  /*a620*/  IMAD.MOV.U32 R0, RZ, RZ, 0x1 ;  /* 0x00000001ff007424 */ /* 0x000fe400078e00ff */
[----:B------:R-:W-:-:S05]  /*a630*/  IMAD R8, R11, UR5, R8 ;  /* 0x000000050b087c24 */ /* 0x000fca000f8e0208 */
[----:B------:R-:W-:Y:S02]  /*a640*/  SEL R16, R17, R8, !P0 ;  /* 0x0000000811107207 */ /* 0x000fe40004000000 */
[----:B---3--:R-:W-:-:S07]  /*a650*/  SEL R17, R8, R17, !P0 ;  /* 0x0000001108117207 */ /* 0x008fce0004000000 */
.L_x_184:
[----:B------:R-:W-:Y:S05]  /*a660*/  BSYNC B0 ;  /* 0x0000000000007941 */ /* 0x000fea0003800000 */
.L_x_183:
[----:B------:R-:W-:-:S13]  /*a670*/  LOP3.LUT P0, RZ, R0, 0xff, RZ, 0xc0, !PT ;  /* 0x000000ff00ff7812 */ /* 0x000fda000780c0ff */
[----:B------:R-:W-:Y:S05]  /*a680*/  @P0 BRA `(.L_x_187) ;  /* 0xffffffe000280947 */ /* 0x000fea000383ffff */
[----:B------:R-:W-:Y:S05]  /*a690*/  BSYNC B7 ;  /* 0x0000000000077941 */ /* 0x000fea0003800000 */
.L_x_173:
[----:B------:R-:W-:-:S03]  /*a6a0*/  UMOV UR4, 0xffffffff ;  /* 0xffffffff00047882 */ /* 0x000fc60000000000 */
[----:B------:R-:W-:Y:S05]  /*a6b0*/  BRA.DIV UR4, `(.L_x_188) ;  /* 0x0000000a044c7947 */ /* 0x000fea000b800000 */
[----:B------:R-:W-:-:S13]  /*a6c0*/  ELECT P6, URZ, PT ;  /* 0x00000000003f782f */ /* 0x000fda00038c0000 */
.L_x_213:
[----:B------:R-:W-:Y:S04]  /*a6d0*/  BSSY B0, `(.L_x_189) ;  /* 0x0000037000007945 */ /* 0x000fe80003800000 */
[----:B------:R-:W-:Y:S05]  /*a6e0*/  @!P6 BRA `(.L_x_190) ;  /* 0x0000000000d4e947 */ /* 0x000fea0003800000 */
[----:B------:R-:W2:Y:S02]  /*a6f0*/  LDL.LU R0, [R1+0x30] ;  /* 0x0000300001007983 */ /* 0x000ea40000300800 */
[----:B--2---:R-:W-:-:S04]  /*a700*/  LOP3.LUT R0, R0, 0x2, RZ, 0xfc, !PT ;  /* 0x0000000200007812 */ /* 0x004fc800078efcff */
[----:B------:R-:W-:-:S13]  /*a710*/  ISETP.NE.AND P0, PT, R0, 0x3, PT ;  /* 0x000000030000780c */ /* 0x000fda0003f05270 */
[----:B------:R-:W-:Y:S05]  /*a720*/  @!P0 BRA `(.L_x_191) ;  /* 0x0000000000048947 */ /* 0x000fea0003800000 */
[----:B------:R-:W-:Y:S01]  /*a730*/  BPT.TRAP 0x1 ;  /* 0x000000040000795c */ /* 0x000fe20000300000 */
.L_x_191:
[----:B-1----:R-:W2:Y:S04]  /*a740*/  LDL.LU R2, [R1+0x48] ;  /* 0x0000480001027983 */ /* 0x002ea80000300800 */
[----:B------:R-:W3:Y:S01]  /*a750*/  LDL.LU R5, [R1+0x40] ;  /* 0x0000400001057983 */ /* 0x000ee20000300800 */
[----:B------:R-:W-:Y:S01]  /*a760*/  MOV R0, 0x400 ;  /* 0x0000040000007802 */ /* 0x000fe20000000f00 */
[----:B------:R-:W0:Y:S03]  /*a770*/  S2R R3, SR_CgaCtaId ;  /* 0x0000000000037919 */ /* 0x000e260000008800 */
[----:B0-----:R-:W-:-:S04]  /*a780*/  LEA R0, R3, R0, 0x18 ;  /* 0x0000000003007211 */ /* 0x001fc800078ec0ff */
[----:B------:R-:W-:-:S05]  /*a790*/  IADD3 R0, R0, 0x28, RZ ;  /* 0x0000002800007810 */ /* 0x000fca0007ffe0ff */
[C---:B--2---:R-:W-:Y:S02]  /*a7a0*/  IMAD R7, R2.reuse, 0x8, R0 ;  /* 0x0000000802077824 */ /* 0x044fe400078e0200 */
[----:B------:R-:W-:Y:S01]  /*a7b0*/  VIADD R2, R2, 0x1 ;  /* 0x0000000102027836 */ /* 0x000fe20000000000 */
[----:B---3--:R-:W-:-:S04]  /*a7c0*/  SHF.L.U32 R4, R5, 0x1f, RZ ;  /* 0x0000001f05047819 */ /* 0x008fc800000006ff */
[C---:B------:R-:W-:Y:S01]  /*a7d0*/  ISETP.NE.AND P1, PT, R2.reuse, 0x5, PT ;  /* 0x000000050200780c */ /* 0x040fe20003f25270 */
[----:B------:R-:W0:Y:S03]  /*a7e0*/  SYNCS.PHASECHK.TRANS64.TRYWAIT P0, [R7+URZ], R4 ;  /* 0x00000004070075a7 */ /* 0x000e26000800017f */
[----:B------:R-:W-:Y:S02]  /*a7f0*/  SEL R3, RZ, 0x1, P1 ;  /* 0x00000001ff037807 */ /* 0x000fe40000800000 */
[----:B------:R-:W-:Y:S02]  /*a800*/  SEL R9, R2, RZ, P1 ;  /* 0x000000ff02097207 */ /* 0x000fe40000800000 */
[----:B------:R-:W-:-:S03]  /*a810*/  LOP3.LUT R6, R5, R3, RZ, 0x3c, !PT ;  /* 0x0000000305067212 */ /* 0x000fc600078e3cff */
[----:B------:R-:W-:Y:S01]  /*a820*/  IMAD R8, R9, 0x8, R0 ;  /* 0x0000000809087824 */ /* 0x000fe200078e0200 */
[----:B------:R-:W-:Y:S01]  /*a830*/  SHF.L.U32 R5, R6, 0x1f, RZ ;  /* 0x0000001f06057819 */ /* 0x000fe200000006ff */
[----:B0-----:R-:W-:Y:S06]  /*a840*/  @!P0 BRA `(.L_x_192) ;  /* 0x0000000800088947 */ /* 0x001fec0003800000 */
.L_x_214:
[----:B------:R-:W1:Y:S01]  /*a850*/  SYNCS.PHASECHK.TRANS64.TRYWAIT P0, [R8+URZ], R5 ;  /* 0x00000005080075a7 */ /* 0x000e62000800017f */
[----:B------:R-:W-:-:S05]  /*a860*/  VIADD R2, R9, 0x1 ;  /* 0x0000000109027836 */ /* 0x000fca0000000000 */
[----:B------:R-:W-:-:S04]  /*a870*/  ISETP.NE.AND P1, PT, R2, 0x5, PT ;  /* 0x000000050200780c */ /* 0x000fc80003f25270 */
[----:B------:R-:W-:Y:S02]  /*a880*/  SEL R3, RZ, 0x1, P1 ;  /* 0x00000001ff037807 */ /* 0x000fe40000800000 */
[----:B0-----:R-:W-:Y:S02]  /*a890*/  SEL R7, R2, RZ, P1 ;  /* 0x000000ff02077207 */ /* 0x001fe40000800000 */
[----:B------:R-:W-:-:S03]  /*a8a0*/  LOP3.LUT R6, R6, R3, RZ, 0x3c, !PT ;  /* 0x0000000306067212 */ /* 0x000fc600078e3cff */
[----:B------:R-:W-:Y:S01]  /*a8b0*/  IMAD R9, R7, 0x8, R0 ;  /* 0x0000000807097824 */ /* 0x000fe200078e0200 */
[----:B------:R-:W-:Y:S01]  /*a8c0*/  SHF.L.U32 R4, R6, 0x1f, RZ ;  /* 0x0000001f06047819 */ /* 0x000fe200000006ff */
[----:B-1----:R-:W-:Y:S06]  /*a8d0*/  @!P0 BRA `(.L_x_193) ;  /* 0x0000000400f88947 */ /* 0x002fec0003800000 */
.L_x_215:
[----:B------:R-:W1:Y:S01]  /*a8e0*/  SYNCS.PHASECHK.TRANS64.TRYWAIT P0, [R9+URZ], R4 ;  /* 0x00000004090075a7 */ /* 0x000e62000800017f */
[----:B------:R-:W-:-:S04]  /*a8f0*/  IADD3 R2, R7, 0x1, RZ ;  /* 0x0000000107027810 */ /* 0x000fc80007ffe0ff */
[----:B------:R-:W-:-:S04]  /*a900*/  ISETP.NE.AND P1, PT, R2, 0x5, PT ;  /* 0x000000050200780c */ /* 0x000fc80003f25270 */
[----:B------:R-:W-:Y:S02]  /*a910*/  SEL R3, RZ, 0x1, P1 ;  /* 0x00000001ff037807 */ /* 0x000fe40000800000 */
[----:B------:R-:W-:Y:S02]  /*a920*/  SEL R7, R2, RZ, P1 ;  /* 0x000000ff02077207 */ /* 0x000fe40000800000 */
[----:B------:R-:W-:-:S03]  /*a930*/  LOP3.LUT R11, R6, R3, RZ, 0x3c, !PT ;  /* 0x00000003060b7212 */ /* 0x000fc600078e3cff */
[----:B------:R-:W-:Y:S01]  /*a940*/  IMAD R6, R7, 0x8, R0 ;  /* 0x0000000807067824 */ /* 0x000fe200078e0200 */
[----:B0-----:R-:W-:Y:S01]  /*a950*/  SHF.L.U32 R5, R11, 0x1f, RZ ;  /* 0x0000001f0b057819 */ /* 0x001fe200000006ff */
[----:B-1----:R-:W-:Y:S06]  /*a960*/  @!P0 BRA `(.L_x_194) ;  /* 0x0000000400e88947 */ /* 0x002fec0003800000 */
.L_x_216:
[----:B------:R-:W1:Y:S01]  /*a970*/  SYNCS.PHASECHK.TRANS64.TRYWAIT P0, [R6+URZ], R5 ;  /* 0x00000005060075a7 */ /* 0x000e62000800017f */
[----:B------:R-:W-:-:S05]  /*a980*/  VIADD R2, R7, 0x1 ;  /* 0x0000000107027836 */ /* 0x000fca0000000000 */
[----:B------:R-:W-:-:S04]  /*a990*/  ISETP.NE.AND P1, PT, R2, 0x5, PT ;  /* 0x000000050200780c */ /* 0x000fc80003f25270 */
[----:B0-----:R-:W-:Y:S02]  /*a9a0*/  SEL R4, RZ, 0x1, P1 ;  /* 0x00000001ff047807 */ /* 0x001fe40000800000 */
[----:B------:R-:W-:Y:S02]  /*a9b0*/  SEL R3, R2, RZ, P1 ;  /* 0x000000ff02037207 */ /* 0x000fe40000800000 */
[----:B------:R-:W-:Y:S01]  /*a9c0*/  LOP3.LUT R4, R11, R4, RZ, 0x3c, !PT ;  /* 0x000000040b047212 */ /* 0x000fe200078e3cff */
[----:B-1----:R-:W-:Y:S06]  /*a9d0*/  @!P0 BRA `(.L_x_195) ;  /* 0x0000000400e08947 */ /* 0x002fec0003800000 */
.L_x_217:
[----:B------:R-:W-:Y:S01]  /*a9e0*/  IMAD R3, R3, 0x8, R0 ;  /* 0x0000000803037824 */ /* 0x000fe200078e0200 */
[----:B------:R-:W-:-:S07]  /*a9f0*/  SHF.L.U32 R0, R4, 0x1f, RZ ;  /* 0x0000001f04007819 */ /* 0x000fce00000006ff */
.L_x_196:
[----:B-1----:R1:W2:Y:S02]  /*aa00*/  SYNCS.PHASECHK.TRANS64.TRYWAIT P0, [R3+URZ], R0 ;  /* 0x00000000030075a7 */ /* 0x0022a4000800017f */
[----:B--2---:R-:W-:Y:S05]  /*aa10*/  @!P0 NANOSLEEP.SYNCS 0x989680 ;  /* 0x009896800000895d */ /* 0x004fea0003900000 */
[----:B------:R-:W2:Y:S02]  /*aa20*/  @!P0 SYNCS.PHASECHK.TRANS64 P0, [R3+URZ], R0 ;  /* 0x00000000030085a7 */ /* 0x000ea4000800007f */
[----:B--2---:R-:W-:Y:S05]  /*aa30*/  @!P0 BRA `(.L_x_196) ;  /* 0xfffffffc00f08947 */ /* 0x004fea000383ffff */
.L_x_190:
[----:B------:R-:W-:Y:S05]  /*aa40*/  BSYNC B0 ;  /* 0x0000000000007941 */ /* 0x000fea0003800000 */
.L_x_189:
[----:B------:R-:W-:Y:S05]  /*aa50*/  EXIT ;  /* 0x000000000000794d */ /* 0x000fea0003800000 */
.L_x_16:
[----:B------:R-:W-:Y:S01]  /*aa60*/  IMAD.MOV.U32 R12, RZ, RZ, RZ ;  /* 0x000000ffff0c7224 */ /* 0x000fe200078e00ff */
[----:B------:R-:W-:Y:S01]  /*aa70*/  MOV R15, 0xffffffff ;  /* 0xffffffff000f7802 */ /* 0x000fe20000000f00 */
[----:B------:R-:W-:-:S07]  /*aa80*/  IMAD.MOV.U32 R11, RZ, RZ, 0x1f ;  /* 0x0000001fff0b7424 */ /* 0x000fce00078e00ff */
[----:B--2--5:R-:W-:Y:S05]  /*aa90*/  WARPSYNC.COLLECTIVE R15, `(.L_x_197) ;  /* 0x000000000f087348 */ /* 0x024fea0003c00000 */
[----:B------:R0:W1:Y:S02]  /*aaa0*/  SHFL.IDX P6, R14, R13, R12, R11 ;  /* 0x0000000c0d0e7389 */ /* 0x00006400000c000b */
[----:B012--5:R-:W-:Y:S01]  /*aab0*/  ENDCOLLECTIVE ;  /* 0x000000000000791b */ /* 0x027fe20003800000 */
.L_x_197:
[----:B------:R-:W-:Y:S05]  /*aac0*/  BRA `(.L_x_198) ;  /* 0xffffff6800507947 */ /* 0x000fea000383ffff */
.L_x_20:
[----:B-1----:R1:W3:Y:S02]  /*aad0*/  SYNCS.PHASECHK.TRANS64.TRYWAIT P1, [R3+URZ], R0 ;  /* 0x00000000030075a7 */ /* 0x0022e4000802017f */
[----:B---3--:R-:W-:Y:S05]  /*aae0*/  @!P1 NANOSLEEP.SYNCS 0x989680 ;  /* 0x009896800000995d */ /* 0x008fea0003900000 */
[----:B------:R-:W3:Y:S02]  /*aaf0*/  @!P1 SYNCS.PHASECHK.TRANS64 P1, [R3+URZ], R0 ;  /* 0x00000000030095a7 */ /* 0x000ee4000802007f */
[----:B---3--:R-:W-:Y:S05]  /*ab00*/  @!P1 BRA `(.L_x_20) ;  /* 0xfffffffc00f09947 */ /* 0x008fea000383ffff */
[----:B------:R-:W-:Y:S05]  /*ab10*/  BRA `(.L_x_19) ;  /* 0xffffff68006c7947 */ /* 0x000fea000383ffff */
.L_x_22:
[C---:B------:R-:W-:Y:S01]  /*ab20*/  IMAD.IADD R11, R7.reuse, 0x1, R106 ;  /* 0x00000001070b7824 */ /* 0x040fe200078e026a */
[----:B------:R-:W-:Y:S01]  /*ab30*/  BSSY B0, `(.L_x_199) ;  /* 0x000000c000007945 */ /* 0x000fe20003800000 */
[----:B------:R-:W-:Y:S02]  /*ab40*/  IMAD.IADD R7, R7, 0x1, R112 ;  /* 0x0000000107077824 */ /* 0x000fe400078e0270 */
[--C-:B------:R-:W-:Y:S02]  /*ab50*/  IMAD R8, R11, 0x4, R28.reuse ;  /* 0x000000040b087824 */ /* 0x100fe400078e021c */
[C---:B------:R-:W-:Y:S01]  /*ab60*/  IMAD R30, R7.reuse, 0x4, R28 ;  /* 0x00000004071e7824 */ /* 0x040fe200078e021c */
[----:B------:R-:W-:Y:S01]  /*ab70*/  LEA R13, R7, R32, 0x2 ;  /* 0x00000020070d7211 */ /* 0x000fe200078e10ff */
[----:B------:R-:W-:Y:S02]  /*ab80*/  IMAD R11, R11, 0x4, R32 ;  /* 0x000000040b0b7824 */ /* 0x000fe400078e0220 */
[----:B------:R-:W-:-:S02]  /*ab90*/  IMAD.IADD R8, R107, 0x1, R8 ;  /* 0x000000016b087824 */ /* 0x000fc400078e0208 */
[----:B------:R-:W-:Y:S02]  /*aba0*/  IMAD.IADD R7, R107, 0x1, R30 ;  /* 0x000000016b077824 */ /* 0x000fe400078e021e */
[----:B------:R-:W-:-:S07]  /*abb0*/  IMAD.MOV.U32 R15, RZ, RZ, -0x1 ;  /* 0xffffffffff0f7424 */ /* 0x000fce00078e00ff */
[----:B0-2-45:R-:W-:Y:S05]  /*abc0*/  WARPSYNC.COLLECTIVE R15, `(.L_x_200) ;  /* 0x000000000f087348 */ /* 0x035fea0003c00000 */
[----:B------:R-:W-:Y:S01]  /*abd0*/  NOP ;  /* 0x0000000000007918 */ /* 0x000fe20000000000 */
[----:B0-2-45:R-:W-:Y:S01]  /*abe0*/  ENDCOLLECTIVE ;  /* 0x000000000000791b */ /* 0x035fe20003800000 */
.L_x_200:
[----:B------:R-:W-:Y:S05]  /*abf0*/  BSYNC B0 ;  /* 0x0000000000007941 */ /* 0x000fea0003800000 */
.L_x_199:
[----:B------:R0:W-:Y:S01]  /*ac00*/  STS [R11+0x28200], R0 ;  /* 0x028200000b007388 */ /* 0x0001e20000000800 */
[----:B------:R-:W-:-:S03]  /*ac10*/  IMAD.MOV.U32 R15, RZ, RZ, -0x1 ;  /* 0xffffffffff0f7424 */ /* 0x000fc600078e00ff */
[----:B------:R0:W-:Y:S04]  /*ac20*/  STS [R8], R3 ;  /* 0x0000000308007388 */ /* 0x0001e80000000800 */
[----:B------:R0:W-:Y:S04]  /*ac30*/  STS [R13+0x28200], R4 ;  /* 0x028200040d007388 */ /* 0x0001e80000000800 */
[----:B------:R0:W-:Y:S04]  /*ac40*/  STS [R7], R6 ;  /* 0x0000000607007388 */ /* 0x0001e80000000800 */
[----:B------:R0:W1:Y:S04]  /*ac50*/  LDS R30, [R9+0x29200] ;  /* 0x02920000091e7984 */ /* 0x0000680000000800 */
[----:B------:R0:W2:Y:S04]  /*ac60*/  LDS R29, [R2+0x1000] ;  /* 0x00100000021d7984 */ /* 0x0000a80000000800 */
[----:B------:R-:W3:Y:S04]  /*ac70*/  LDS R10, [R10+0x29200] ;  /* 0x029200000a0a7984 */ /* 0x000ee80000000800 */
[----:B------:R0:W4:Y:S02]  /*ac80*/  LDS R32, [R5+0x1000] ;  /* 0x0010000005207984 */ /* 0x0001240000000800 */
[----:B01234-:R-:W-:Y:S05]  /*ac90*/  WARPSYNC.COLLECTIVE R15, `(.L_x_201) ;  /* 0x000000000f087348 */ /* 0x01ffea0003c00000 */
[----:B------:R-:W-:Y:S01]  /*aca0*/  NOP ;  /* 0x0000000000007918 */ /* 0x000fe20000000000 */
[----:B01234-:R-:W-:Y:S01]  /*acb0*/  ENDCOLLECTIVE ;  /* 0x000000000000791b */ /* 0x01ffe20003800000 */
.L_x_201:
[----:B------:R-:W-:Y:S05]  /*acc0*/  BRA `(.L_x_202) ;  /* 0xffffff6c00cc7947 */ /* 0x000fea000383ffff */
.L_x_26:
[----:B0-----:R0:W1:Y:S02]  /*acd0*/  SYNCS.PHASECHK.TRANS64.TRYWAIT P1, [R0+URZ], R117 ;  /* 0x00000075000075a7 */ /* 0x001064000802017f */
[----:B-1----:R-:W-:Y:S05]  /*ace0*/  @!P1 NANOSLEEP.SYNCS 0x989680 ;  /* 0x009896800000995d */ /* 0x002fea0003900000 */
[----:B------:R-:W1:Y:S02]  /*acf0*/  @!P1 SYNCS.PHASECHK.TRANS64 P1, [R0+URZ], R117 ;  /* 0x00000075000095a7 */ /* 0x000e64000802007f */
[----:B-1----:R-:W-:Y:S05]  /*ad00*/  @!P1 BRA `(.L_x_26) ;  /* 0xfffffffc00f09947 */ /* 0x002fea000383ffff */
[----:B------:R-:W-:Y:S05]  /*ad10*/  BRA `(.L_x_25) ;  /* 0xffffff7400107947 */ /* 0x000fea000383ffff */
.L_x_34:
[----:B------:R0:W0:Y:S02]  /*ad20*/  SYNCS.PHASECHK.TRANS64.TRYWAIT P1, [R4+URZ], R5 ;  /* 0x00000005040075a7 */ /* 0x000024000802017f */
[----:B0-----:R-:W-:Y:S05]  /*ad30*/  @!P1 NANOSLEEP.SYNCS 0x989680 ;  /* 0x009896800000995d */ /* 0x001fea0003900000 */
[----:B------:R-:W0:Y:S02]  /*ad40*/  @!P1 SYNCS.PHASECHK.TRANS64 P1, [R4+URZ], R5 ;  /* 0x00000005040095a7 */ /* 0x000e24000802007f */
[----:B0-----:R-:W-:Y:S05]  /*ad50*/  @!P1 BRA `(.L_x_34) ;  /* 0xfffffffc00f09947 */ /* 0x001fea000383ffff */
[----:B------:R-:W-:Y:S05]  /*ad60*/  BRA `(.L_x_33) ;  /* 0xffffff7c00a87947 */ /* 0x000fea000383ffff */
.L_x_35:
[----:B------:R-:W-:Y:S01]  /*ad70*/  IADD3 R120, R112, R13, RZ ;  /* 0x0000000d70787210 */ /* 0x000fe20007ffe0ff */
[----:B0-----:R-:W-:Y:S01]  /*ad80*/  IMAD.IADD R10, R106, 0x1, R13 ;  /* 0x000000016a0a7824 */ /* 0x001fe200078e020d */
[----:B------:R-:W-:Y:S01]  /*ad90*/  BSSY B0, `(.L_x_203) ;  /* 0x000000b000007945 */ /* 0x000fe20003800000 */
[----:B------:R-:W-:Y:S02]  /*ada0*/  IMAD.MOV.U32 R15, RZ, RZ, -0x1 ;  /* 0xffffffffff0f7424 */ /* 0x000fe400078e00ff */
[--C-:B------:R-:W-:Y:S02]  /*adb0*/  IMAD R122, R120, 0x4, R9.reuse ;  /* 0x00000004787a7824 */ /* 0x100fe400078e0209 */
[C---:B------:R-:W-:Y:S02]  /*adc0*/  IMAD R118, R10.reuse, 0x4, R9 ;  /* 0x000000040a767824 */ /* 0x040fe400078e0209 */
[--C-:B------:R-:W-:Y:S01]  /*add0*/  IMAD R9, R10, 0x4, R119.reuse ;  /* 0x000000040a097824 */ /* 0x100fe200078e0277 */
[----:B------:R-:W-:Y:S01]  /*ade0*/  IADD3 R13, R107, R122, RZ ;  /* 0x0000007a6b0d7210 */ /* 0x000fe20007ffe0ff */
[----:B------:R-:W-:-:S02]  /*adf0*/  IMAD R10, R120, 0x4, R119 ;  /* 0x00000004780a7824 */ /* 0x000fc400078e0277 */
[----:B------:R-:W-:-:S07]  /*ae00*/  IMAD.IADD R11, R107, 0x1, R118 ;  /* 0x000000016b0b7824 */ /* 0x000fce00078e0276 */
[----:B-12345:R-:W-:Y:S05]  /*ae10*/  WARPSYNC.COLLECTIVE R15, `(.L_x_204) ;  /* 0x000000000f087348 */ /* 0x03efea0003c00000 */
[----:B------:R-:W-:Y:S01]  /*ae20*/  NOP ;  /* 0x0000000000007918 */ /* 0x000fe20000000000 */
[----:B-12345:R-:W-:Y:S01]  /*ae30*/  ENDCOLLECTIVE ;  /* 0x000000000000791b */ /* 0x03efe20003800000 */
.L_x_204:
[----:B------:R-:W-:Y:S05]  /*ae40*/  BSYNC B0 ;  /* 0x0000000000007941 */ /* 0x000fea0003800000 */
.L_x_203:
[----:B------:R0:W-:Y:S01]  /*ae50*/  STS [R9+0x28200], R0 ;  /* 0x0282000009007388 */ /* 0x0001e20000000800 */
[----:B------:R-:W-:-:S03]  /*ae60*/  IMAD.MOV.U32 R15, RZ, RZ, -0x1 ;  /* 0xffffffffff0f7424 */ /* 0x000fc600078e00ff */
[----:B------:R0:W-:Y:S04]  /*ae70*/  STS [R11], R2 ;  /* 0x000000020b007388 */ /* 0x0001e80000000800 */
[----:B------:R0:W-:Y:S04]  /*ae80*/  STS [R10+0x28200], R3 ;  /* 0x028200030a007388 */ /* 0x0001e80000000800 */
[----:B------:R0:W-:Y:S04]  /*ae90*/  STS [R13], R4 ;  /* 0x000000040d007388 */ /* 0x0001e80000000800 */
[----:B------:R0:W1:Y:S04]  /*aea0*/  LDS R118, [R5+0x29200] ;  /* 0x0292000005767984 */ /* 0x0000680000000800 */
[----:B------:R-:W2:Y:S04]  /*aeb0*/  LDS R6, [R6+0x1000] ;  /* 0x0010000006067984 */ /* 0x000ea80000000800 */
[----:B------:R-:W3:Y:S04]  /*aec0*/  LDS R7, [R7+0x29200] ;  /* 0x0292000007077984 */ /* 0x000ee80000000800 */
[----:B0-----:R-:W4:Y:S02]  /*aed0*/  LDS R8, [R8+0x1000] ;  /* 0x0010000008087984 */ /* 0x001f240000000800 */
[----:B-1234-:R-:W-:Y:S05]  /*aee0*/  WARPSYNC.COLLECTIVE R15, `(.L_x_205) ;  /* 0x000000000f087348 */ /* 0x01efea0003c00000 */
[----:B------:R-:W-:Y:S01]  /*aef0*/  NOP ;  /* 0x0000000000007918 */ /* 0x000fe20000000000 */
[----:B-1234-:R-:W-:Y:S01]  /*af00*/  ENDCOLLECTIVE ;  /* 0x000000000000791b */ /* 0x01efe20003800000 */
.L_x_205:
[----:B------:R-:W-:Y:S05]  /*af10*/  BRA `(.L_x_206) ;  /* 0xffffff7c00f07947 */ /* 0x000fea000383ffff */
.L_x_174:
[----:B------:R-:W-:Y:S01]  /*af20*/  BSSY B0, `(.L_x_207) ;  /* 0x0000006000007945 */ /* 0x000fe20003800000 */
[----:B------:R-:W-:-:S07]  /*af30*/  IMAD.MOV.U32 R15, RZ, RZ, -0x1 ;  /* 0xffffffffff0f7424 */ /* 0x000fce00078e00ff */
[----:B-1----:R-:W-:Y:S05]  /*af40*/  WARPSYNC.COLLECTIVE R15, `(.L_x_208) ;  /* 0x000000000f0c7348 */ /* 0x002fea0003c00000 */
[----:B------:R-:W-:Y:S02]  /*af50*/  ELECT P6, UR62, PT ;  /* 0x00000000003e782f */ /* 0x000fe400038c0000 */
[----:B------:R-:W-:Y:S01]  /*af60*/  MOV R14, UR62 ;  /* 0x0000003e000e7c02 */ /* 0x000fe20008000f00 */
[----:B-1----:R-:W-:Y:S10]  /*af70*/  ENDCOLLECTIVE ;  /* 0x000000000000791b */ /* 0x002ff40003800000 */
.L_x_208:
[----:B------:R-:W-:Y:S05]  /*af80*/  BSYNC B0 ;  /* 0x0000000000007941 */ /* 0x000fea0003800000 */
.L_x_207:
[----:B------:R-:W-:Y:S05]  /*af90*/  BRA `(.L_x_209) ;  /* 0xffffffd400f07947 */ /* 0x000fea000383ffff */
.L_x_179:
[----:B0-----:R0:W1:Y:S02]  /*afa0*/  SYNCS.PHASECHK.TRANS64.TRYWAIT P0, [R36+URZ+0x28], R37 ;  /* 0x00002825240075a7 */ /* 0x001064000800017f */
[----:B-1----:R-:W-:Y:S05]  /*afb0*/  @!P0 NANOSLEEP.SYNCS 0x989680 ;  /* 0x009896800000895d */ /* 0x002fea0003900000 */
[----:B------:R-:W1:Y:S02]  /*afc0*/  @!P0 SYNCS.PHASECHK.TRANS64 P0, [R36+URZ+0x28], R37 ;  /* 0x00002825240085a7 */ /* 0x000e64000800007f */
[----:B-1----:R-:W-:Y:S05]  /*afd0*/  @!P0 BRA `(.L_x_179) ;  /* 0xfffffffc00f08947 */ /* 0x002fea000383ffff */
[----:B------:R-:W-:Y:S05]  /*afe0*/  BRA `(.L_x_210) ;  /* 0xffffffdc00887947 */ /* 0x000fea000383ffff */
.L_x_188:
[----:B------:R-:W-:Y:S01]  /*aff0*/  BSSY B0, `(.L_x_211) ;  /* 0x0000006000007945 */ /* 0x000fe20003800000 */
[----:B------:R-:W-:-:S07]  /*b000*/  IMAD.MOV.U32 R15, RZ, RZ, -0x1 ;  /* 0xffffffffff0f7424 */ /* 0x000fce00078e00ff */
[----:B-1----:R-:W-:Y:S05]  /*b010*/  WARPSYNC.COLLECTIVE R15, `(.L_x_212) ;  /* 0x000000000f0c7348 */ /* 0x002fea0003c00000 */
[----:B------:R-:W-:Y:S02]  /*b020*/  ELECT P6, UR62, PT ;  /* 0x00000000003e782f */ /* 0x000fe400038c0000 */
[----:B------:R-:W-:Y:S01]  /*b030*/  MOV R14, UR62 ;  /* 0x0000003e000e7c02 */ /* 0x000fe20008000f00 */
[----:B-1----:R-:W-:Y:S10]  /*b040*/  ENDCOLLECTIVE ;  /* 0x000000000000791b */ /* 0x002ff40003800000 */
.L_x_212:
[----:B------:R-:W-:Y:S05]  /*b050*/  BSYNC B0 ;  /* 0x0000000000007941 */ /* 0x000fea0003800000 */
.L_x_211:
[----:B------:R-:W-:Y:S05]  /*b060*/  BRA `(.L_x_213) ;  /* 0xfffffff400987947 */ /* 0x000fea000383ffff */
.L_x_192:
[----:B0-----:R0:W1:Y:S02]  /*b070*/  SYNCS.PHASECHK.TRANS64.TRYWAIT P0, [R7+URZ], R4 ;  /* 0x00000004070075a7 */ /* 0x001064000800017f */
[----:B-1----:R-:W-:Y:S05]  /*b080*/  @!P0 NANOSLEEP.SYNCS 0x989680 ;  /* 0x009896800000895d */ /* 0x002fea0003900000 */
[----:B------:R-:W1:Y:S02]  /*b090*/  @!P0 SYNCS.PHASECHK.TRANS64 P0, [R7+URZ], R4 ;  /* 0x00000004070085a7 */ /* 0x000e64000800007f */
[----:B-1----:R-:W-:Y:S05]  /*b0a0*/  @!P0 BRA `(.L_x_192) ;  /* 0xfffffffc00f08947 */ /* 0x002fea000383ffff */
[----:B------:R-:W-:Y:S05]  /*b0b0*/  BRA `(.L_x_214) ;  /* 0xfffffff400e47947 */ /* 0x000fea000383ffff */
.L_x_193:
[----:B0-----:R0:W1:Y:S02]  /*b0c0*/  SYNCS.PHASECHK.TRANS64.TRYWAIT P0, [R8+URZ], R5 ;  /* 0x00000005080075a7 */ /* 0x001064000800017f */
[----:B-1----:R-:W-:Y:S05]  /*b0d0*/  @!P0 NANOSLEEP.SYNCS 0x989680 ;  /* 0x009896800000895d */ /* 0x002fea0003900000 */
[----:B------:R-:W1:Y:S02]  /*b0e0*/  @!P0 SYNCS.PHASECHK.TRANS64 P0, [R8+URZ], R5 ;  /* 0x00000005080085a7 */ /* 0x000e64000800007f */
[----:B-1----:R-:W-:Y:S05]  /*b0f0*/  @!P0 BRA `(.L_x_193) ;  /* 0xfffffffc00f08947 */ /* 0x002fea000383ffff */
[----:B------:R-:W-:Y:S05]  /*b100*/  BRA `(.L_x_215) ;  /* 0xfffffff400f47947 */ /* 0x000fea000383ffff */
.L_x_194:
[----:B0-----:R0:W1:Y:S02]  /*b110*/  SYNCS.PHASECHK.TRANS64.TRYWAIT P0, [R9+URZ], R4 ;  /* 0x00000004090075a7 */ /* 0x001064000800017f */
[----:B-1----:R-:W-:Y:S05]  /*b120*/  @!P0 NANOSLEEP.SYNCS 0x989680 ;  /* 0x009896800000895d */ /* 0x002fea0003900000 */
[----:B------:R-:W1:Y:S02]  /*b130*/  @!P0 SYNCS.PHASECHK.TRANS64 P0, [R9+URZ], R4 ;  /* 0x00000004090085a7 */ /* 0x000e64000800007f */
[----:B-1----:R-:W-:Y:S05]  /*b140*/  @!P0 BRA `(.L_x_194) ;  /* 0xfffffffc00f08947 */ /* 0x002fea000383ffff */
[----:B------:R-:W-:Y:S05]  /*b150*/  BRA `(.L_x_216) ;  /* 0xfffffff800047947 */ /* 0x000fea000383ffff */
.L_x_195:
[----:B0-----:R0:W1:Y:S02]  /*b160*/  SYNCS.PHASECHK.TRANS64.TRYWAIT P0, [R6+URZ], R5 ;  /* 0x00000005060075a7 */ /* 0x001064000800017f */
[----:B-1----:R-:W-:Y:S05]  /*b170*/  @!P0 NANOSLEEP.SYNCS 0x989680 ;  /* 0x009896800000895d */ /* 0x002fea0003900000 */
[----:B------:R-:W1:Y:S02]  /*b180*/  @!P0 SYNCS.PHASECHK.TRANS64 P0, [R6+URZ], R5 ;  /* 0x00000005060085a7 */ /* 0x000e64000800007f */
[----:B-1----:R-:W-:Y:S05]  /*b190*/  @!P0 BRA `(.L_x_195) ;  /* 0xfffffffc00f08947 */ /* 0x002fea000383ffff */
[----:B------:R-:W-:Y:S05]  /*b1a0*/  BRA `(.L_x_217) ;  /* 0xfffffff8000c7947 */ /* 0x000fea000383ffff */
.L_x_218:
[----:B------:R-:W-:-:S00]  /*b1b0*/  BRA `(.L_x_218) ;  /* 0xfffffffc00fc7947 */ /* 0x000fc0000383ffff */
[----:B------:R-:W-:-:S00]  /*b1c0*/  NOP ;  /* 0x0000000000007918 */ /* 0x000fc00000000000 */
        /* <DEDUP_REMOVED lines=11> */
.L_x_219:


//--------------------- .nv.global.init           --------------------------
	.section	.nv.global.init,"aw",@progbits
.nv.global.init:
	.type		$str$24,@object
	.size		$str$24,($str$25 - $str$24)
$str$24:
        /*0000*/ 	.byte	0x28, 0x61, 0x64, 0x64, 0x72, 0x65, 0x73, 0x73, 0x20, 0x26, 0x20, 0x6d, 0x61, 0x73, 0x6b, 0x29
        /*0010*/ 	.byte	0x20, 0x3d, 0x3d, 0x20, 0x30, 0x00
	.type		$str$25,@object
	.size		$str$25,(__unnamed_3 - $str$25)
$str$25:
        /*0016*/ 	.byte	0x2f, 0x74, 0x6d, 0x70, 0x2f, 0x63, 0x75, 0x74, 0x6c, 0x61, 0x73, 0x73, 0x5f, 0x73, 0x77, 0x65
        /*0026*/ 	.byte	0x65, 0x70, 0x5f, 0x73, 0x72, 0x63, 0x2f, 0x69, 0x6e, 0x63, 0x6c, 0x75, 0x64, 0x65, 0x2f, 0x63
        /*0036*/ 	.byte	0x75, 0x74, 0x65, 0x2f, 0x70, 0x6f, 0x69, 0x6e, 0x74, 0x65, 0x72, 0x5f, 0x66, 0x6c, 0x61, 0x67
        /*0046*/ 	.byte	0x67, 0x65, 0x64, 0x2e, 0x68, 0x70, 0x70, 0x00
	.type		__unnamed_3,@object
	.size		__unnamed_3,(__unnamed_2 - __unnamed_3)
__unnamed_3:
        /* <DEDUP_REMOVED lines=28> */
        /*020e*/ 	.byte	0x30, 0x34, 0x38, 0x3e, 0x3e, 0x3e, 0x3e, 0x3e, 0x20, 0x26, 0x5d, 0x00
	.type		__unnamed_2,@object
	.size		__unnamed_2,(__unnamed_1 - __unnamed_2)
__unnamed_2:
        /* <DEDUP_REMOVED lines=29> */
	.type		__unnamed_1,@object
	.size		__unnamed_1,(.L_0 - __unnamed_1)
__unnamed_1:
        /* <DEDUP_REMOVED lines=28> */
        /*05a6*/ 	.byte	0x38, 0x31, 0x39, 0x32, 0x3e, 0x3e, 0x3e, 0x3e, 0x3e, 0x20, 0x26, 0x5d, 0x00
.L_0:


//--------------------- .nv.shared._ZN7cutlass13device_kernelINS_4gemm6kernel13GemmUniversalIN4cute5tupleIJiiiiEEENS1_10collective13CollectiveMmaINS1_39MainloopSm90TmaGmmaRmemAWarpSpecializedILi5ENS5_IJNS4_1CILi1EEESB_SB_EEENS1_35KernelTmaWarpSpecializedCooperativeEEENS5_IJNSA_ILi256EEENSA_ILi64EEENSA_ILi32EEEEEEfNS5_IJSB_llEEEfSJ_NS4_8TiledMMAINS4_8MMA_AtomIJNS4_4SM904GMMA29MMA_64x64x8_F32TF32TF32_RS_TNILNSN_7ScaleInE1ELSP_1EEEEEENS4_6LayoutINS5_IJNSA_ILi2EEESB_SB_EEENS5_IJSB_NSA_ILi0EEESV_EEEEENS5_IJNS4_10UnderscoreESY_SY_EEEEENS4_13SM90_TMA_LOADENS4_14ComposedLayoutINS4_7SwizzleILi1ELi4ELi3EEENS4_18smem_ptr_flag_bitsILi32EEENSS_INS5_IJNSA_ILi8EEES17_EEENS5_IJSB_S17_EEEEEEENS4_9Copy_AtomIJNS4_39AutoVectorizingCopyWithAssumedAlignmentILi128EEEfEEENS4_8identityES11_S1B_vS1G_EENS_8epilogue10collective6detail29Sm90TmaWarpSpecializedAdapterINS1J_15DefaultEpilogueIfNS5_IJlSB_lEEES1N_NS1I_6thread17LinearCombinationIfLi1EffLNS1O_9ScaleType4KindE0ELNS_15FloatRoundStyleE2EfEENS1_15EpilogueDefaultEEEEEvvEEEEvNT_6ParamsE --------------------------
	.section	.nv.shared._ZN7cutlass13device_kernelINS_4gemm6kernel13GemmUniversalIN4cute5tupleIJiiiiEEENS1_10collective13CollectiveMmaINS1_39MainloopSm90TmaGmmaRmemAWarpSpecializedILi5ENS5_IJNS4_1CILi1EEESB_SB_EEENS1_35KernelTmaWarpSpecializedCooperativeEEENS5_IJNSA_ILi256EEENSA_ILi64EEENSA_ILi32EEEEEEfNS5_IJSB_llEEEfSJ_NS4_8TiledMMAINS4_8MMA_AtomIJNS4_4SM904GMMA29MMA_64x64x8_F32TF32TF32_RS_TNILNSN_7ScaleInE1ELSP_1EEEEEENS4_6LayoutINS5_IJNSA_ILi2EEESB_SB_EEENS5_IJSB_NSA_ILi0EEESV_EEEEENS5_IJNS4_10UnderscoreESY_SY_EEEEENS4_13SM90_TMA_LOADENS4_14ComposedLayoutINS4_7SwizzleILi1ELi4ELi3EEENS4_18smem_ptr_flag_bitsILi32EEENSS_INS5_IJNSA_ILi8EEES17_EEENS5_IJSB_S17_EEEEEEENS4_9Copy_AtomIJNS4_39AutoVectorizingCopyWithAssumedAlignmentILi128EEEfEEENS4_8identityES11_S1B_vS1G_EENS_8epilogue10collective6detail29Sm90TmaWarpSpecializedAdapterINS1J_15DefaultEpilogueIfNS5_IJlSB_lEEES1N_NS1I_6thread17LinearCombinationIfLi1EffLNS1O_9ScaleType4KindE0ELNS_15FloatRoundStyleE2EfEENS1_15EpilogueDefaultEEEEEvvEEEEvNT_6ParamsE,"aw",@nobits
	.sectionflags	@""
	.align	16
	.zero		1024


//--------------------- .nv.shared.reserved.0     --------------------------
	.section	.nv.shared.reserved.0,"aw",@nobits
	.weak		__nv_reservedSMEM_offset_0_alias
	.size		__nv_reservedSMEM_offset_0_alias, 0, 0
	.other		__nv_reservedSMEM_offset_0_alias,@"STO_CUDA_RESERVED_SHARED STV_DEFAULT"
__nv_reservedSMEM_offset_0_alias:
	.zero		0


//--------------------- .nv.global                --------------------------
	.section	.nv.global,"aw",@nobits
.nv.global:
	.type		_ZN40_INTERNAL_cdd1a1cd_4_k_cu_b1d9886b_157064cute1_E,@object
	.size		_ZN40_INTERNAL_cdd1a1cd_4_k_cu_b1d9886b_157064cute1_E,(_ZN40_INTERNAL_cdd1a1cd_4_k_cu_b1d9886b_157064cuda3std3__45__cpo6cbeginE - _ZN40_INTERNAL_cdd1a1cd_4_k_cu_b1d9886b_157064cute1_E)
_ZN40_INTERNAL_cdd1a1cd_4_k_cu_b1d9886b_157064cute1_E:
	.zero		1
	.type		_ZN40_INTERNAL_cdd1a1cd_4_k_cu_b1d9886b_157064cuda3std3__45__cpo6cbeginE,@object
	.size		_ZN40_INTERNAL_cdd1a1cd_4_k_cu_b1d9886b_157064cuda3std3__45__cpo6cbeginE,(_ZN40_INTERNAL_cdd1a1cd_4_k_cu_b1d9886b_157064cuda3std3__48in_placeE - _ZN40_INTERNAL_cdd1a1cd_4_k_cu_b1d9886b_157064cuda3std3__45__cpo6cbeginE)
_ZN40_INTERNAL_cdd1a1cd_4_k_cu_b1d9886b_157064cuda3std3__45__cpo6cbeginE:
	.zero		1
	.type		_ZN40_INTERNAL_cdd1a1cd_4_k_cu_b1d9886b_157064cuda3std3__48in_placeE,@object
	.size		_ZN40_INTERNAL_cdd1a1cd_4_k_cu_b1d9886b_157064cuda3std3__48in_placeE,(_ZN40_INTERNAL_cdd1a1cd_4_k_cu_b1d9886b_157064cuda3std6ranges3__45__cpo9iter_moveE - _ZN40_INTERNAL_cdd1a1cd_4_k_cu_b1d9886b_157064cuda3std3__48in_placeE)
_ZN40_INTERNAL_cdd1a1cd_4_k_cu_b1d9886b_157064cuda3std3__48in_placeE:
	.zero		1
	.type		_ZN40_INTERNAL_cdd1a1cd_4_k_cu_b1d9886b_157064cuda3std6ranges3__45__cpo9iter_moveE,@object
	.size		_ZN40_INTERNAL_cdd1a1cd_4_k_cu_b1d9886b_157064cuda3std6ranges3__45__cpo9iter_moveE,(_ZN40_INTERNAL_cdd1a1cd_4_k_cu_b1d9886b_157064cuda3std3__45__cpo5beginE - _ZN40_INTERNAL_cdd1a1cd_4_k_cu_b1d9886b_157064cuda3std6ranges3__45__cpo9iter_moveE)
_ZN40_INTERNAL_cdd1a1cd_4_k_cu_b1d9886b_157064cuda3std6ranges3__45__cpo9iter_moveE:
	.zero		1
	.type		_ZN40_INTERNAL_cdd1a1cd_4_k_cu_b1d9886b_157064cuda3std3__45__cpo5beginE,@object
	.size		_ZN40_INTERNAL_cdd1a1cd_4_k_cu_b1d9886b_157064cuda3std3__45__cpo5beginE,(_ZN40_INTERNAL_cdd1a1cd_4_k_cu_b1d9886b_157064cuda3std3__442_GLOBAL__N__cdd1a1cd_4_k_cu_b1d9886b_157066ignoreE - _ZN40_INTERNAL_cdd1a1cd_4_k_cu_b1d9886b_157064cuda3std3__45__cpo5beginE)
_ZN40_INTERNAL_cdd1a1cd_4_k_cu_b1d9886b_157064cuda3std3__45__cpo5beginE:
	.zero		1
	.type		_ZN40_INTERNAL_cdd1a1cd_4_k_cu_b1d9886b_157064cuda3std3__442_GLOBAL__N__cdd1a1cd_4_k_cu_b1d9886b_157066ignoreE,@object
	.size		_ZN40_INTERNAL_cdd1a1cd_4_k_cu_b1d9886b_157064cuda3std3__442_GLOBAL__N__cdd1a1cd_4_k_cu_b1d9886b_157066ignoreE,(_ZN40_INTERNAL_cdd1a1cd_4_k_cu_b1d9886b_157064cute7productE - _ZN40_INTERNAL_cdd1a1cd_4_k_cu_b1d9886b_157064cuda3std3__442_GLOBAL__N__cdd1a1cd_4_k_cu_b1d9886b_157066ignoreE)
_ZN40_INTERNAL_cdd1a1cd_4_k_cu_b1d9886b_157064cuda3std3__442_GLOBAL__N__cdd1a1cd_4_k_cu_b1d9886b_157066ignoreE:
	.zero		1
	.type		_ZN40_INTERNAL_cdd1a1cd_4_k_cu_b1d9886b_157064cute7productE,@object
	.size		_ZN40_INTERNAL_cdd1a1cd_4_k_cu_b1d9886b_157064cute7productE,(_ZN40_INTERNAL_cdd1a1cd_4_k_cu_b1d9886b_157064cuda3std3__45__cpo3endE - _ZN40_INTERNAL_cdd1a1cd_4_k_cu_b1d9886b_157064cute7productE)
_ZN40_INTERNAL_cdd1a1cd_4_k_cu_b1d9886b_157064cute7productE:
	.zero		1
	.type		_ZN40_INTERNAL_cdd1a1cd_4_k_cu_b1d9886b_157064cuda3std3__45__cpo3endE,@object
	.size		_ZN40_INTERNAL_cdd1a1cd_4_k_cu_b1d9886b_157064cuda3std3__45__cpo3endE,(_ZN40_INTERNAL_cdd1a1cd_4_k_cu_b1d9886b_157064cuda3std3__419piecewise_constructE - _ZN40_INTERNAL_cdd1a1cd_4_k_cu_b1d9886b_157064cuda3std3__45__cpo3endE)
_ZN40_INTERNAL_cdd1a1cd_4_k_cu_b1d9886b_157064cuda3std3__45__cpo3endE:
	.zero		1
	.type		_ZN40_INTERNAL_cdd1a1cd_4_k_cu_b1d9886b_157064cuda3std3__419piecewise_constructE,@object
	.size		_ZN40_INTERNAL_cdd1a1cd_4_k_cu_b1d9886b_157064cuda3std3__419piecewise_constructE,(_ZN40_INTERNAL_cdd1a1cd_4_k_cu_b1d9886b_157064cuda3std3__45__cpo4cendE - _ZN40_INTERNAL_cdd1a1cd_4_k_cu_b1d9886b_157064cuda3std3__419piecewise_constructE)
_ZN40_INTERNAL_cdd1a1cd_4_k_cu_b1d9886b_157064cuda3std3__419piecewise_constructE:
	.zero		1
	.type		_ZN40_INTERNAL_cdd1a1cd_4_k_cu_b1d9886b_157064cuda3std3__45__cpo4cendE,@object
	.size		_ZN40_INTERNAL_cdd1a1cd_4_k_cu_b1d9886b_157064cuda3std3__45__cpo4cendE,(_ZN40_INTERNAL_cdd1a1cd_4_k_cu_b1d9886b_157064cuda3std6ranges3__45__cpo4swapE - _ZN40_INTERNAL_cdd1a1cd_4_k_cu_b1d9886b_157064cuda3std3__45__cpo4cendE)
_ZN40_INTERNAL_cdd1a1cd_4_k_cu_b1d9886b_157064cuda3std3__45__cpo4cendE:
	.zero		1
	.type		_ZN40_INTERNAL_cdd1a1cd_4_k_cu_b1d9886b_157064cuda3std6ranges3__45__cpo4swapE,@object
	.size		_ZN40_INTERNAL_cdd1a1cd_4_k_cu_b1d9886b_157064cuda3std6ranges3__45__cpo4swapE,(.L_10 - _ZN40_INTERNAL_cdd1a1cd_4_k_cu_b1d9886b_157064cuda3std6ranges3__45__cpo4swapE)
_ZN40_INTERNAL_cdd1a1cd_4_k_cu_b1d9886b_157064cuda3std6ranges3__45__cpo4swapE:
	.zero		1
.L_10:


//--------------------- .nv.constant0._ZN7cutlass13device_kernelINS_4gemm6kernel13GemmUniversalIN4cute5tupleIJiiiiEEENS1_10collective13CollectiveMmaINS1_39MainloopSm90TmaGmmaRmemAWarpSpecializedILi5ENS5_IJNS4_1CILi1EEESB_SB_EEENS1_35KernelTmaWarpSpecializedCooperativeEEENS5_IJNSA_ILi256EEENSA_ILi64EEENSA_ILi32EEEEEEfNS5_IJSB_llEEEfSJ_NS4_8TiledMMAINS4_8MMA_AtomIJNS4_4SM904GMMA29MMA_64x64x8_F32TF32TF32_RS_TNILNSN_7ScaleInE1ELSP_1EEEEEENS4_6LayoutINS5_IJNSA_ILi2EEESB_SB_EEENS5_IJSB_NSA_ILi0EEESV_EEEEENS5_IJNS4_10UnderscoreESY_SY_EEEEENS4_13SM90_TMA_LOADENS4_14ComposedLayoutINS4_7SwizzleILi1ELi4ELi3EEENS4_18smem_ptr_flag_bitsILi32EEENSS_INS5_IJNSA_ILi8EEES17_EEENS5_IJSB_S17_EEEEEEENS4_9Copy_AtomIJNS4_39AutoVectorizingCopyWithAssumedAlignmentILi128EEEfEEENS4_8identityES11_S1B_vS1G_EENS_8epilogue10collective6detail29Sm90TmaWarpSpecializedAdapterINS1J_15DefaultEpilogueIfNS5_IJlSB_lEEES1N_NS1I_6thread17LinearCombinationIfLi1EffLNS1O_9ScaleType4KindE0ELNS_15FloatRoundStyleE2EfEENS1_15EpilogueDefaultEEEEEvvEEEEvNT_6ParamsE --------------------------
	.section	.nv.constant0._ZN7cutlass13device_kernelINS_4gemm6kernel13GemmUniversalIN4cute5tupleIJiiiiEEENS1_10collective13CollectiveMmaINS1_39MainloopSm90TmaGmmaRmemAWarpSpecializedILi5ENS5_IJNS4_1CILi1EEESB_SB_EEENS1_35KernelTmaWarpSpecializedCooperativeEEENS5_IJNSA_ILi256EEENSA_ILi64EEENSA_ILi32EEEEEEfNS5_IJSB_llEEEfSJ_NS4_8TiledMMAINS4_8MMA_AtomIJNS4_4SM904GMMA29MMA_64x64x8_F32TF32TF32_RS_TNILNSN_7ScaleInE1ELSP_1EEEEEENS4_6LayoutINS5_IJNSA_ILi2EEESB_SB_EEENS5_IJSB_NSA_ILi0EEESV_EEEEENS5_IJNS4_10UnderscoreESY_SY_EEEEENS4_13SM90_TMA_LOADENS4_14ComposedLayoutINS4_7SwizzleILi1ELi4ELi3EEENS4_18smem_ptr_flag_bitsILi32EEENSS_INS5_IJNSA_ILi8EEES17_EEENS5_IJSB_S17_EEEEEEENS4_9Copy_AtomIJNS4_39AutoVectorizingCopyWithAssumedAlignmentILi128EEEfEEENS4_8identityES11_S1B_vS1G_EENS_8epilogue10collective6detail29Sm90TmaWarpSpecializedAdapterINS1J_15DefaultEpilogueIfNS5_IJlSB_lEEES1N_NS1I_6thread17LinearCombinationIfLi1EffLNS1O_9ScaleType4KindE0ELNS_15FloatRoundStyleE2EfEENS1_15EpilogueDefaultEEEEEvvEEEEvNT_6ParamsE,"a",@progbits
	.sectionflags	@""
	.align	4
.nv.constant0._ZN7cutlass13device_kernelINS_4gemm6kernel13GemmUniversalIN4cute5tupleIJiiiiEEENS1_10collective13CollectiveMmaINS1_39MainloopSm90TmaGmmaRmemAWarpSpecializedILi5ENS5_IJNS4_1CILi1EEESB_SB_EEENS1_35KernelTmaWarpSpecializedCooperativeEEENS5_IJNSA_ILi256EEENSA_ILi64EEENSA_ILi32EEEEEEfNS5_IJSB_llEEEfSJ_NS4_8TiledMMAINS4_8MMA_AtomIJNS4_4SM904GMMA29MMA_64x64x8_F32TF32TF32_RS_TNILNSN_7ScaleInE1ELSP_1EEEEEENS4_6LayoutINS5_IJNSA_ILi2EEESB_SB_EEENS5_IJSB_NSA_ILi0EEESV_EEEEENS5_IJNS4_10UnderscoreESY_SY_EEEEENS4_13SM90_TMA_LOADENS4_14ComposedLayoutINS4_7SwizzleILi1ELi4ELi3EEENS4_18smem_ptr_flag_bitsILi32EEENSS_INS5_IJNSA_ILi8EEES17_EEENS5_IJSB_S17_EEEEEEENS4_9Copy_AtomIJNS4_39AutoVectorizingCopyWithAssumedAlignmentILi128EEEfEEENS4_8identityES11_S1B_vS1G_EENS_8epilogue10collective6detail29Sm90TmaWarpSpecializedAdapterINS1J_15DefaultEpilogueIfNS5_IJlSB_lEEES1N_NS1I_6thread17LinearCombinationIfLi1EffLNS1O_9ScaleType4KindE0ELNS_15FloatRoundStyleE2EfEENS1_15EpilogueDefaultEEEEEvvEEEEvNT_6ParamsE:
	.zero		1664


//--------------------- SYMBOLS --------------------------

	.type		.nv.reservedSmem.offset0,@object
	.size		.nv.reservedSmem.offset0,0x4
	.type		__assertfail,@function
